// auto-generated by cutlass_sweep.gemm — config: {"arch": "sm_90", "cluster_m": 1, "cluster_n": 1, "dtype": "fp16", "dtype_b": "fp16", "layout": "nt", "stages": 0, "tile_k": 128, "tile_m": 64, "tile_n": 128}
#include "cutlass/cutlass.h"
#include "cutlass/gemm/collective/collective_builder.hpp"
#include "cutlass/gemm/device/gemm_universal_adapter.h"
#include "cutlass/gemm/kernel/gemm_universal.hpp"
#include "cutlass/epilogue/collective/collective_builder.hpp"

using ElemA = cutlass::half_t;
using ElemB = cutlass::half_t;
using ElemCD = cutlass::half_t;
using Acc  = float;
using TileShape    = cute::Shape<cute::_64, cute::_128, cute::_128>;
using ClusterShape = cute::Shape<cute::_1, cute::_1, cute::_1>;

using CollectiveEpilogue = typename cutlass::epilogue::collective::CollectiveBuilder<
    cutlass::arch::Sm90, cutlass::arch::OpClassTensorOp,
    TileShape, ClusterShape,
    cutlass::epilogue::collective::EpilogueTileAuto,
    Acc, Acc,
    ElemCD, cutlass::layout::RowMajor, 128 / cutlass::sizeof_bits<ElemCD>::value,
    ElemCD, cutlass::layout::RowMajor, 128 / cutlass::sizeof_bits<ElemCD>::value,
    cutlass::epilogue::collective::EpilogueScheduleAuto
  >::CollectiveOp;

using CollectiveMainloop = typename cutlass::gemm::collective::CollectiveBuilder<
    cutlass::arch::Sm90, cutlass::arch::OpClassTensorOp,
    ElemA, cutlass::layout::RowMajor, 128 / cutlass::sizeof_bits<ElemA>::value,
    ElemB, cutlass::layout::ColumnMajor, 128 / cutlass::sizeof_bits<ElemB>::value,
    Acc,
    TileShape, ClusterShape,
    cutlass::gemm::collective::StageCountAutoCarveout<static_cast<int>(sizeof(typename CollectiveEpilogue::SharedStorage))>,
    cutlass::gemm::collective::KernelScheduleAuto
  >::CollectiveOp;

using GemmKernel = cutlass::gemm::kernel::GemmUniversal<
    cute::Shape<int,int,int,int>,
    CollectiveMainloop,
    CollectiveEpilogue
>;
using Gemm = cutlass::gemm::device::GemmUniversalAdapter<GemmKernel>;

// Force the device kernel symbol into the cubin without needing a host main.
auto* _anchor = &cutlass::device_kernel<GemmKernel>;


// ===== COMPILED SASS (sm_90a) =====

	.target	sm_90a

	.elftype	@"ET_EXEC"


//--------------------- .note.nv.tkinfo           --------------------------
	.section	.note.nv.tkinfo,"",@"SHT_NOTE"
	.sectionflags	@"SHF_NOTE_NV_TKINFO"
	.tkinfo
        /*0018*/ 	.word	0x00000002
        /*0030*/ 	.string	""
        /*0030*/ 	.string	"ptxas"
        /*0030*/ 	.string	"Cuda compilation tools, release 13.0, V13.0.88"
        /*0030*/ 	.string	"Build cuda_13.0.r13.0/compiler.36424714_0"
        /*0030*/ 	.string	"-arch sm_90a -m 64 "



//--------------------- .note.nv.cuinfo           --------------------------
	.section	.note.nv.cuinfo,"",@"SHT_NOTE"
	.sectionflags	@"SHF_NOTE_NV_CUINFO"
        /*0018*/ 	.short	0x0002
        /*001a*/ 	.short	0x005a
        /*001c*/ 	.short	0x0082
	.zero		2


//--------------------- .nv.info                  --------------------------
	.section	.nv.info,"",@"SHT_CUDA_INFO"
	.align	4


	//----- nvinfo : EIATTR_REGCOUNT
	.align		4
        /*0000*/ 	.byte	0x04, 0x2f
        /*0002*/ 	.short	(.L_15 - .L_14)
	.align		4
.L_14:
        /*0004*/ 	.word	index@(_ZN7cutlass13device_kernelINS_4gemm6kernel13GemmUniversalIN4cute5tupleIJiiiiEEENS1_10collective13CollectiveMmaINS1_34MainloopSm90TmaGmmaWarpSpecializedILi4ENS5_IJNS4_1CILi1EEESB_SB_EEENS1_32KernelTmaWarpSpecializedPingpongEEENS5_IJNSA_ILi64EEENSA_ILi128EEESG_EEENS_6half_tENS5_IJlSB_lEEESI_SJ_NS4_8TiledMMAINS4_8MMA_AtomIJNS4_4SM904GMMA26MMA_64x128x16_F32F16F16_SSILNSN_5MajorE0ELSP_0ELNSN_7ScaleInE1ELSQ_1EEEEEENS4_6LayoutISC_NS5_IJNSA_ILi0EEESU_SU_EEEEENS5_IJNS4_10UnderscoreESX_SX_EEEEENS4_13SM90_TMA_LOADENS4_14ComposedLayoutINS4_7SwizzleILi3ELi4ELi3EEENS4_18smem_ptr_flag_bitsILi16EEENST_INS5_IJNSA_ILi8EEESF_EEENS5_IJSF_SB_EEEEEEEvNS4_8identityES10_S1A_vS1B_EENS_8epilogue10collective6detail29Sm90TmaWarpSpecializedAdapterINS1E_15DefaultEpilogueISI_SJ_SJ_NS1D_6thread17LinearCombinationISI_Li1EffLNS1I_9ScaleType4KindE0ELNS_15FloatRoundStyleE2ESI_EENS1_15EpilogueDefaultEEEEEvvEEEEvNT_6ParamsE)
        /*0008*/ 	.word	0x000000a8


	//----- nvinfo : EIATTR_FRAME_SIZE
	.align		4
.L_15:
        /*000c*/ 	.byte	0x04, 0x11
        /*000e*/ 	.short	(.L_17 - .L_16)
	.align		4
.L_16:
        /*0010*/ 	.word	index@(_ZN7cutlass13device_kernelINS_4gemm6kernel13GemmUniversalIN4cute5tupleIJiiiiEEENS1_10collective13CollectiveMmaINS1_34MainloopSm90TmaGmmaWarpSpecializedILi4ENS5_IJNS4_1CILi1EEESB_SB_EEENS1_32KernelTmaWarpSpecializedPingpongEEENS5_IJNSA_ILi64EEENSA_ILi128EEESG_EEENS_6half_tENS5_IJlSB_lEEESI_SJ_NS4_8TiledMMAINS4_8MMA_AtomIJNS4_4SM904GMMA26MMA_64x128x16_F32F16F16_SSILNSN_5MajorE0ELSP_0ELNSN_7ScaleInE1ELSQ_1EEEEEENS4_6LayoutISC_NS5_IJNSA_ILi0EEESU_SU_EEEEENS5_IJNS4_10UnderscoreESX_SX_EEEEENS4_13SM90_TMA_LOADENS4_14ComposedLayoutINS4_7SwizzleILi3ELi4ELi3EEENS4_18smem_ptr_flag_bitsILi16EEENST_INS5_IJNSA_ILi8EEESF_EEENS5_IJSF_SB_EEEEEEEvNS4_8identityES10_S1A_vS1B_EENS_8epilogue10collective6detail29Sm90TmaWarpSpecializedAdapterINS1E_15DefaultEpilogueISI_SJ_SJ_NS1D_6thread17LinearCombinationISI_Li1EffLNS1I_9ScaleType4KindE0ELNS_15FloatRoundStyleE2ESI_EENS1_15EpilogueDefaultEEEEEvvEEEEvNT_6ParamsE)
        /*0014*/ 	.word	0x00000000


	//----- nvinfo : EIATTR_MIN_STACK_SIZE
	.align		4
.L_17:
        /*0018*/ 	.byte	0x04, 0x12
        /*001a*/ 	.short	(.L_19 - .L_18)
	.align		4
.L_18:
        /*001c*/ 	.word	index@(_ZN7cutlass13device_kernelINS_4gemm6kernel13GemmUniversalIN4cute5tupleIJiiiiEEENS1_10collective13CollectiveMmaINS1_34MainloopSm90TmaGmmaWarpSpecializedILi4ENS5_IJNS4_1CILi1EEESB_SB_EEENS1_32KernelTmaWarpSpecializedPingpongEEENS5_IJNSA_ILi64EEENSA_ILi128EEESG_EEENS_6half_tENS5_IJlSB_lEEESI_SJ_NS4_8TiledMMAINS4_8MMA_AtomIJNS4_4SM904GMMA26MMA_64x128x16_F32F16F16_SSILNSN_5MajorE0ELSP_0ELNSN_7ScaleInE1ELSQ_1EEEEEENS4_6LayoutISC_NS5_IJNSA_ILi0EEESU_SU_EEEEENS5_IJNS4_10UnderscoreESX_SX_EEEEENS4_13SM90_TMA_LOADENS4_14ComposedLayoutINS4_7SwizzleILi3ELi4ELi3EEENS4_18smem_ptr_flag_bitsILi16EEENST_INS5_IJNSA_ILi8EEESF_EEENS5_IJSF_SB_EEEEEEEvNS4_8identityES10_S1A_vS1B_EENS_8epilogue10collective6detail29Sm90TmaWarpSpecializedAdapterINS1E_15DefaultEpilogueISI_SJ_SJ_NS1D_6thread17LinearCombinationISI_Li1EffLNS1I_9ScaleType4KindE0ELNS_15FloatRoundStyleE2ESI_EENS1_15EpilogueDefaultEEEEEvvEEEEvNT_6ParamsE)
        /*0020*/ 	.word	0x00000000
.L_19:


//--------------------- .nv.compat                --------------------------
	.section	.nv.compat,"",@"SHT_CUDA_COMPAT_INFO"
	.align	4
        /*0000*/ 	.byte	0x02, 0x09, 0x01, 0x00, 0x02, 0x02, 0x04, 0x00, 0x02, 0x05, 0x05, 0x00, 0x03, 0x07, 0x01, 0x01
        /*0010*/ 	.byte	0x02, 0x03, 0x01, 0x00, 0x02, 0x06, 0x01, 0x00, 0x04, 0x0b, 0x08, 0x00, 0x00, 0x00, 0x00, 0x00
        /*0020*/ 	.byte	0x00, 0x00, 0x00, 0x00


//--------------------- .nv.info._ZN7cutlass13device_kernelINS_4gemm6kernel13GemmUniversalIN4cute5tupleIJiiiiEEENS1_10collective13CollectiveMmaINS1_34MainloopSm90TmaGmmaWarpSpecializedILi4ENS5_IJNS4_1CILi1EEESB_SB_EEENS1_32KernelTmaWarpSpecializedPingpongEEENS5_IJNSA_ILi64EEENSA_ILi128EEESG_EEENS_6half_tENS5_IJlSB_lEEESI_SJ_NS4_8TiledMMAINS4_8MMA_AtomIJNS4_4SM904GMMA26MMA_64x128x16_F32F16F16_SSILNSN_5MajorE0ELSP_0ELNSN_7ScaleInE1ELSQ_1EEEEEENS4_6LayoutISC_NS5_IJNSA_ILi0EEESU_SU_EEEEENS5_IJNS4_10UnderscoreESX_SX_EEEEENS4_13SM90_TMA_LOADENS4_14ComposedLayoutINS4_7SwizzleILi3ELi4ELi3EEENS4_18smem_ptr_flag_bitsILi16EEENST_INS5_IJNSA_ILi8EEESF_EEENS5_IJSF_SB_EEEEEEEvNS4_8identityES10_S1A_vS1B_EENS_8epilogue10collective6detail29Sm90TmaWarpSpecializedAdapterINS1E_15DefaultEpilogueISI_SJ_SJ_NS1D_6thread17LinearCombinationISI_Li1EffLNS1I_9ScaleType4KindE0ELNS_15FloatRoundStyleE2ESI_EENS1_15EpilogueDefaultEEEEEvvEEEEvNT_6ParamsE --------------------------
	.section	.nv.info._ZN7cutlass13device_kernelINS_4gemm6kernel13GemmUniversalIN4cute5tupleIJiiiiEEENS1_10collective13CollectiveMmaINS1_34MainloopSm90TmaGmmaWarpSpecializedILi4ENS5_IJNS4_1CILi1EEESB_SB_EEENS1_32KernelTmaWarpSpecializedPingpongEEENS5_IJNSA_ILi64EEENSA_ILi128EEESG_EEENS_6half_tENS5_IJlSB_lEEESI_SJ_NS4_8TiledMMAINS4_8MMA_AtomIJNS4_4SM904GMMA26MMA_64x128x16_F32F16F16_SSILNSN_5MajorE0ELSP_0ELNSN_7ScaleInE1ELSQ_1EEEEEENS4_6LayoutISC_NS5_IJNSA_ILi0EEESU_SU_EEEEENS5_IJNS4_10UnderscoreESX_SX_EEEEENS4_13SM90_TMA_LOADENS4_14ComposedLayoutINS4_7SwizzleILi3ELi4ELi3EEENS4_18smem_ptr_flag_bitsILi16EEENST_INS5_IJNSA_ILi8EEESF_EEENS5_IJSF_SB_EEEEEEEvNS4_8identityES10_S1A_vS1B_EENS_8epilogue10collective6detail29Sm90TmaWarpSpecializedAdapterINS1E_15DefaultEpilogueISI_SJ_SJ_NS1D_6thread17LinearCombinationISI_Li1EffLNS1I_9ScaleType4KindE0ELNS_15FloatRoundStyleE2ESI_EENS1_15EpilogueDefaultEEEEEvvEEEEvNT_6ParamsE,"",@"SHT_CUDA_INFO"
	.sectionflags	@""
	.align	4


	//----- nvinfo : EIATTR_CUDA_API_VERSION
	.align		4
        /*0000*/ 	.byte	0x04, 0x37
        /*0002*/ 	.short	(.L_21 - .L_20)
.L_20:
        /*0004*/ 	.word	0x00000082


	//----- nvinfo : EIATTR_KPARAM_INFO
	.align		4
.L_21:
        /*0008*/ 	.byte	0x04, 0x17
        /*000a*/ 	.short	(.L_23 - .L_22)
.L_22:
        /*000c*/ 	.word	0x00000000
        /*0010*/ 	.short	0x0000
        /*0012*/ 	.short	0x0070
        /*0014*/ 	.byte	0x00, 0xf0, 0x01, 0x10


	//----- nvinfo : EIATTR_SPARSE_MMA_MASK
	.align		4
.L_23:
        /*0018*/ 	.byte	0x03, 0x50
        /*001a*/ 	.short	0x0000


	//----- nvinfo : EIATTR_MAXREG_COUNT
	.align		4
        /*001c*/ 	.byte	0x03, 0x1b
        /*001e*/ 	.short	0x00a8


	//----- nvinfo : EIATTR_NUM_BARRIERS
	.align		4
        /*0020*/ 	.byte	0x02, 0x4c
        /*0022*/ 	.byte	0x01
	.zero		1


	//----- nvinfo : EIATTR_EXTERNS
	.align		4
        /*0024*/ 	.byte	0x04, 0x0f
        /*0026*/ 	.short	(.L_25 - .L_24)


	//   ....[0]....
	.align		4
.L_24:
        /*0028*/ 	.word	index@(__assertfail)


	//----- nvinfo : EIATTR_MERCURY_ISA_VERSION
	.align		4
.L_25:
        /*002c*/ 	.byte	0x03, 0x5f
        /*002e*/ 	.short	0x0101


	//----- nvinfo : EIATTR_INT_WARP_WIDE_INSTR_OFFSETS
	.align		4
        /*0030*/ 	.byte	0x04, 0x31
        /*0032*/ 	.short	(.L_27 - .L_26)


	//   ....[0]....
.L_26:
        /*0034*/ 	.word	0x00000470


	//   ....[1]....
        /*0038*/ 	.word	0x00000490


	//   ....[2]....
        /*003c*/ 	.word	0x00000510


	//   ....[3]....
        /*0040*/ 	.word	0x00000520


	//   ....[4]....
        /*0044*/ 	.word	0x00000530


	//   ....[5]....
        /*0048*/ 	.word	0x00000550


	//   ....[6]....
        /*004c*/ 	.word	0x000005b0


	//   ....[7]....
        /*0050*/ 	.word	0x000005d0


	//----- nvinfo : EIATTR_COOP_GROUP_MASK_REGIDS
	.align		4
.L_27:
        /*0054*/ 	.byte	0x04, 0x29
        /*0056*/ 	.short	(.L_29 - .L_28)


	//   ....[0]....
.L_28:
        /*0058*/ 	.word	0xffffffff


	//   ....[1]....
        /*005c*/ 	.word	0xffffffff


	//   ....[2]....
        /*0060*/ 	.word	0xffffffff


	//   ....[3]....
        /*0064*/ 	.word	0xffffffff


	//   ....[4]....
        /*0068*/ 	.word	0xffffffff


	//   ....[5]....
        /*006c*/ 	.word	0xffffffff


	//----- nvinfo : EIATTR_COOP_GROUP_INSTR_OFFSETS
	.align		4
.L_29:
        /*0070*/ 	.byte	0x04, 0x28
        /*0072*/ 	.short	(.L_31 - .L_30)


	//   ....[0]....
.L_30:
        /*0074*/ 	.word	0x00000050


	//   ....[1]....
        /*0078*/ 	.word	0x00000080


	//   ....[2]....
        /*007c*/ 	.word	0x00000180


	//   ....[3]....
        /*0080*/ 	.word	0x00000390


	//   ....[4]....
        /*0084*/ 	.word	0x000003d0


	//   ....[5]....
        /*0088*/ 	.word	0x00000410


	//----- nvinfo : EIATTR_REG_RECONFIG
	.align		4
.L_31:
        /*008c*/ 	.byte	0x01, 0x54
	.zero		2


	//----- nvinfo : EIATTR_SYSCALL_OFFSETS
	.align		4
        /*0090*/ 	.byte	0x04, 0x46
        /*0092*/ 	.short	(.L_33 - .L_32)


	//   ....[0]....
.L_32:
        /*0094*/ 	.word	0x00001770


	//----- nvinfo : EIATTR_MBARRIER_INSTR_OFFSETS
	.align		4
.L_33:
        /*0098*/ 	.byte	0x04, 0x39
        /*009a*/ 	.short	(.L_35 - .L_34)


	//   ....[0]....
.L_34:
        /*009c*/ 	.word	0x00000300
        /*00a0*/ 	.word	0x000000ff
        /*00a4*/ 	.word	0x00000000
        /*00a8*/ 	.short	0x0100
        /*00aa*/ 	.byte	0x09
	.zero		1


	//   ....[1]....
        /*00ac*/ 	.word	0x00000310
        /*00b0*/ 	.word	0x000000ff
        /*00b4*/ 	.word	0x00000020
        /*00b8*/ 	.short	0x0100
        /*00ba*/ 	.byte	0x09
	.zero		1


	//   ....[2]....
        /*00bc*/ 	.word	0x00000320
        /*00c0*/ 	.word	0x000000ff
        /*00c4*/ 	.word	0x00000008
        /*00c8*/ 	.short	0x0100
        /*00ca*/ 	.byte	0x09
	.zero		1


	//   ....[3]....
        /*00cc*/ 	.word	0x00000330
        /*00d0*/ 	.word	0x000000ff
        /*00d4*/ 	.word	0x00000028
        /*00d8*/ 	.short	0x0100
        /*00da*/ 	.byte	0x09
	.zero		1


	//   ....[4]....
        /*00dc*/ 	.word	0x00000340
        /*00e0*/ 	.word	0x000000ff
        /*00e4*/ 	.word	0x00000010
        /*00e8*/ 	.short	0x0100
        /*00ea*/ 	.byte	0x09
	.zero		1


	//   ....[5]....
        /*00ec*/ 	.word	0x00000350
        /*00f0*/ 	.word	0x000000ff
        /*00f4*/ 	.word	0x00000030
        /*00f8*/ 	.short	0x0100
        /*00fa*/ 	.byte	0x09
	.zero		1


	//   ....[6]....
        /*00fc*/ 	.word	0x00000360
        /*0100*/ 	.word	0x000000ff
        /*0104*/ 	.word	0x00000018
        /*0108*/ 	.short	0x0100
        /*010a*/ 	.byte	0x09
	.zero		1


	//   ....[7]....
        /*010c*/ 	.word	0x00000370
        /*0110*/ 	.word	0x000000ff
        /*0114*/ 	.word	0x00000038
        /*0118*/ 	.short	0x0100
        /*011a*/ 	.byte	0x09
	.zero		1


	//   ....[8]....
        /*011c*/ 	.word	0x000005f0
        /*0120*/ 	.word	0x000000ff
        /*0124*/ 	.word	0x00000070
        /*0128*/ 	.short	0x0100
        /*012a*/ 	.byte	0x09
	.zero		1


	//   ....[9]....
        /*012c*/ 	.word	0x00000600
        /*0130*/ 	.word	0x000000ff
        /*0134*/ 	.word	0x00000078
        /*0138*/ 	.short	0x0100
        /*013a*/ 	.byte	0x09
	.zero		1


	//   ....[10]....
        /*013c*/ 	.word	0x00000640
        /*0140*/ 	.word	0x000000ff
        /*0144*/ 	.word	0x00000050
        /*0148*/ 	.short	0x0100
        /*014a*/ 	.byte	0x0a
	.zero		1


	//   ....[11]....
        /*014c*/ 	.word	0x00000660
        /*0150*/ 	.word	0x000000ff
        /*0154*/ 	.word	0x00000058
        /*0158*/ 	.short	0x0100
        /*015a*/ 	.byte	0x0a
	.zero		1


	//   ....[12]....
        /*015c*/ 	.word	0x00000670
        /*0160*/ 	.word	0x000000ff
        /*0164*/ 	.word	0x00000060
        /*0168*/ 	.short	0x0100
        /*016a*/ 	.byte	0x0a
	.zero		1


	//   ....[13]....
        /*016c*/ 	.word	0x00000680
        /*0170*/ 	.word	0x000000ff
        /*0174*/ 	.word	0x00000068
        /*0178*/ 	.short	0x0100
        /*017a*/ 	.byte	0x0a
	.zero		1


	//   ....[14]....
        /*017c*/ 	.word	0x00001630
        /*0180*/ 	.word	0x0000005f
        /*0184*/ 	.word	0xfffffff8
        /*0188*/ 	.short	0x010a
        /*018a*/ 	.byte	0x3f
	.zero		1


	//   ....[15]....
        /*018c*/ 	.word	0x00001800
        /*0190*/ 	.word	0x00000003
        /*0194*/ 	.word	0x00000000
        /*0198*/ 	.short	0x010a
        /*019a*/ 	.byte	0x3f
	.zero		1


	//   ....[16]....
        /*019c*/ 	.word	0x00001860
        /*01a0*/ 	.word	0x00000003
        /*01a4*/ 	.word	0x00000000
        /*01a8*/ 	.short	0x010a
        /*01aa*/ 	.byte	0x3f
	.zero		1


	//   ....[17]....
        /*01ac*/ 	.word	0x00001d80
        /*01b0*/ 	.word	0x000000ff
        /*01b4*/ 	.word	0x00000000
        /*01b8*/ 	.short	0x010a
        /*01ba*/ 	.byte	0x04
	.zero		1


	//   ....[18]....
        /*01bc*/ 	.word	0x00001dc0
        /*01c0*/ 	.word	0x000000ff
        /*01c4*/ 	.word	0x00000000
        /*01c8*/ 	.short	0x010a
        /*01ca*/ 	.byte	0x04
	.zero		1


	//   ....[19]....
        /*01cc*/ 	.word	0x000021f0
        /*01d0*/ 	.word	0x000000ff
        /*01d4*/ 	.word	0x00000000
        /*01d8*/ 	.short	0x0101
        /*01da*/ 	.byte	0x04
	.zero		1


	//   ....[20]....
        /*01dc*/ 	.word	0x000022e0
        /*01e0*/ 	.word	0x00000063
        /*01e4*/ 	.word	0x00000000
        /*01e8*/ 	.short	0x0101
        /*01ea*/ 	.byte	0x32
	.zero		1


	//   ....[21]....
        /*01ec*/ 	.word	0x000023a0
        /*01f0*/ 	.word	0x000000ff
        /*01f4*/ 	.word	0x00000000
        /*01f8*/ 	.short	0x0101
        /*01fa*/ 	.byte	0x04
	.zero		1


	//   ....[22]....
        /*01fc*/ 	.word	0x000023f0
        /*0200*/ 	.word	0x0000005f
        /*0204*/ 	.word	0x00000008
        /*0208*/ 	.short	0x010a
        /*020a*/ 	.byte	0x3f
	.zero		1


	//   ....[23]....
        /*020c*/ 	.word	0x000064f0
        /*0210*/ 	.word	0x00000060
        /*0214*/ 	.word	0x00000000
        /*0218*/ 	.short	0x0101
        /*021a*/ 	.byte	0x32
	.zero		1


	//   ....[24]....
        /*021c*/ 	.word	0x00006f00
        /*0220*/ 	.word	0x00000007
        /*0224*/ 	.word	0x00000020
        /*0228*/ 	.short	0x010a
        /*022a*/ 	.byte	0x3f
	.zero		1


	//   ....[25]....
        /*022c*/ 	.word	0x00007360
        /*0230*/ 	.word	0x00000003
        /*0234*/ 	.word	0x00000078
        /*0238*/ 	.short	0x0101
        /*023a*/ 	.byte	0x3f
	.zero		1


	//   ....[26]....
        /*023c*/ 	.word	0x00007ad0
        /*0240*/ 	.word	0x00000007
        /*0244*/ 	.word	0x00000000
        /*0248*/ 	.short	0x010a
        /*024a*/ 	.byte	0x3f
	.zero		1


	//   ....[27]....
        /*024c*/ 	.word	0x00007b50
        /*0250*/ 	.word	0x00000009
        /*0254*/ 	.word	0x00000000
        /*0258*/ 	.short	0x010a
        /*025a*/ 	.byte	0x3f
	.zero		1


	//   ....[28]....
        /*025c*/ 	.word	0x00007be0
        /*0260*/ 	.word	0x00000006
        /*0264*/ 	.word	0x00000000
        /*0268*/ 	.short	0x010a
        /*026a*/ 	.byte	0x3f
	.zero		1


	//   ....[29]....
        /*026c*/ 	.word	0x00007c70
        /*0270*/ 	.word	0x00000003
        /*0274*/ 	.word	0x00000000
        /*0278*/ 	.short	0x010a
        /*027a*/ 	.byte	0x3f
	.zero		1


	//   ....[30]....
        /*027c*/ 	.word	0x00007cd0
        /*0280*/ 	.word	0x0000005f
        /*0284*/ 	.word	0xfffffff8
        /*0288*/ 	.short	0x010a
        /*028a*/ 	.byte	0x3f
	.zero		1


	//   ....[31]....
        /*028c*/ 	.word	0x00007d20
        /*0290*/ 	.word	0x00000003
        /*0294*/ 	.word	0x00000000
        /*0298*/ 	.short	0x010a
        /*029a*/ 	.byte	0x3f
	.zero		1


	//   ....[32]....
        /*029c*/ 	.word	0x00007d80
        /*02a0*/ 	.word	0x00000004
        /*02a4*/ 	.word	0x00000000
        /*02a8*/ 	.short	0x010a
        /*02aa*/ 	.byte	0x3f
	.zero		1


	//   ....[33]....
        /*02ac*/ 	.word	0x00007dd0
        /*02b0*/ 	.word	0x0000005f
        /*02b4*/ 	.word	0x00000008
        /*02b8*/ 	.short	0x010a
        /*02ba*/ 	.byte	0x3f
	.zero		1


	//   ....[34]....
        /*02bc*/ 	.word	0x00007ea0
        /*02c0*/ 	.word	0x00000007
        /*02c4*/ 	.word	0x00000020
        /*02c8*/ 	.short	0x010a
        /*02ca*/ 	.byte	0x3f
	.zero		1


	//   ....[35]....
        /*02cc*/ 	.word	0x00007f70
        /*02d0*/ 	.word	0x00000007
        /*02d4*/ 	.word	0x00000000
        /*02d8*/ 	.short	0x010a
        /*02da*/ 	.byte	0x3f
	.zero		1


	//   ....[36]....
        /*02dc*/ 	.word	0x00007fc0
        /*02e0*/ 	.word	0x00000009
        /*02e4*/ 	.word	0x00000000
        /*02e8*/ 	.short	0x010a
        /*02ea*/ 	.byte	0x3f
	.zero		1


	//   ....[37]....
        /*02ec*/ 	.word	0x00008010
        /*02f0*/ 	.word	0x00000006
        /*02f4*/ 	.word	0x00000000
        /*02f8*/ 	.short	0x010a
        /*02fa*/ 	.byte	0x3f
	.zero		1


	//----- nvinfo : EIATTR_NUM_MBARRIERS
	.align		4
.L_35:
        /*02fc*/ 	.byte	0x03, 0x38
        /*02fe*/ 	.short	0x000e


	//----- nvinfo : EIATTR_EXIT_INSTR_OFFSETS
	.align		4
        /*0300*/ 	.byte	0x04, 0x1c
        /*0302*/ 	.short	(.L_37 - .L_36)


	//   ....[0]....
.L_36:
        /*0304*/ 	.word	0x00001240


	//   ....[1]....
        /*0308*/ 	.word	0x000012a0


	//   ....[2]....
        /*030c*/ 	.word	0x00006c30


	//   ....[3]....
        /*0310*/ 	.word	0x00006c60


	//   ....[4]....
        /*0314*/ 	.word	0x00007cc0


	//----- nvinfo : EIATTR_MAX_THREADS
	.align		4
.L_37:
        /*0318*/ 	.byte	0x04, 0x05
        /*031a*/ 	.short	(.L_39 - .L_38)
.L_38:
        /*031c*/ 	.word	0x00000180
        /*0320*/ 	.word	0x00000001
        /*0324*/ 	.word	0x00000001


	//----- nvinfo : EIATTR_CRS_STACK_SIZE
	.align		4
.L_39:
        /*0328*/ 	.byte	0x04, 0x1e
        /*032a*/ 	.short	(.L_41 - .L_40)
.L_40:
        /*032c*/ 	.word	0x00000000


	//----- nvinfo : EIATTR_CBANK_PARAM_SIZE
	.align		4
.L_41:
        /*0330*/ 	.byte	0x03, 0x19
        /*0332*/ 	.short	0x0470


	//----- nvinfo : EIATTR_PARAM_CBANK
	.align		4
        /*0334*/ 	.byte	0x04, 0x0a
        /*0336*/ 	.short	(.L_43 - .L_42)
	.align		4
.L_42:
        /*0338*/ 	.word	index@(.nv.constant0._ZN7cutlass13device_kernelINS_4gemm6kernel13GemmUniversalIN4cute5tupleIJiiiiEEENS1_10collective13CollectiveMmaINS1_34MainloopSm90TmaGmmaWarpSpecializedILi4ENS5_IJNS4_1CILi1EEESB_SB_EEENS1_32KernelTmaWarpSpecializedPingpongEEENS5_IJNSA_ILi64EEENSA_ILi128EEESG_EEENS_6half_tENS5_IJlSB_lEEESI_SJ_NS4_8TiledMMAINS4_8MMA_AtomIJNS4_4SM904GMMA26MMA_64x128x16_F32F16F16_SSILNSN_5MajorE0ELSP_0ELNSN_7ScaleInE1ELSQ_1EEEEEENS4_6LayoutISC_NS5_IJNSA_ILi0EEESU_SU_EEEEENS5_IJNS4_10UnderscoreESX_SX_EEEEENS4_13SM90_TMA_LOADENS4_14ComposedLayoutINS4_7SwizzleILi3ELi4ELi3EEENS4_18smem_ptr_flag_bitsILi16EEENST_INS5_IJNSA_ILi8EEESF_EEENS5_IJSF_SB_EEEEEEEvNS4_8identityES10_S1A_vS1B_EENS_8epilogue10collective6detail29Sm90TmaWarpSpecializedAdapterINS1E_15DefaultEpilogueISI_SJ_SJ_NS1D_6thread17LinearCombinationISI_Li1EffLNS1I_9ScaleType4KindE0ELNS_15FloatRoundStyleE2ESI_EENS1_15EpilogueDefaultEEEEEvvEEEEvNT_6ParamsE)
        /*033c*/ 	.short	0x0210
        /*033e*/ 	.short	0x0470


	//----- nvinfo : EIATTR_SW_WAR
	.align		4
.L_43:
        /*0340*/ 	.byte	0x04, 0x36
        /*0342*/ 	.short	(.L_45 - .L_44)
.L_44:
        /*0344*/ 	.word	0x00000008
.L_45:


//--------------------- .nv.callgraph             --------------------------
	.section	.nv.callgraph,"",@"SHT_CUDA_CALLGRAPH"
	.align	4
	.sectionentsize	8
	.align		4
        /*0000*/ 	.word	0x00000000
	.align		4
        /*0004*/ 	.word	0xffffffff
	.align		4
        /*0008*/ 	.word	index@(_ZN7cutlass13device_kernelINS_4gemm6kernel13GemmUniversalIN4cute5tupleIJiiiiEEENS1_10collective13CollectiveMmaINS1_34MainloopSm90TmaGmmaWarpSpecializedILi4ENS5_IJNS4_1CILi1EEESB_SB_EEENS1_32KernelTmaWarpSpecializedPingpongEEENS5_IJNSA_ILi64EEENSA_ILi128EEESG_EEENS_6half_tENS5_IJlSB_lEEESI_SJ_NS4_8TiledMMAINS4_8MMA_AtomIJNS4_4SM904GMMA26MMA_64x128x16_F32F16F16_SSILNSN_5MajorE0ELSP_0ELNSN_7ScaleInE1ELSQ_1EEEEEENS4_6LayoutISC_NS5_IJNSA_ILi0EEESU_SU_EEEEENS5_IJNS4_10UnderscoreESX_SX_EEEEENS4_13SM90_TMA_LOADENS4_14ComposedLayoutINS4_7SwizzleILi3ELi4ELi3EEENS4_18smem_ptr_flag_bitsILi16EEENST_INS5_IJNSA_ILi8EEESF_EEENS5_IJSF_SB_EEEEEEEvNS4_8identityES10_S1A_vS1B_EENS_8epilogue10collective6detail29Sm90TmaWarpSpecializedAdapterINS1E_15DefaultEpilogueISI_SJ_SJ_NS1D_6thread17LinearCombinationISI_Li1EffLNS1I_9ScaleType4KindE0ELNS_15FloatRoundStyleE2ESI_EENS1_15EpilogueDefaultEEEEEvvEEEEvNT_6ParamsE)
	.align		4
        /*000c*/ 	.word	index@(__assertfail)
	.align		4
        /*0010*/ 	.word	0x00000000
	.align		4
        /*0014*/ 	.word	0xfffffffe
	.align		4
        /*0018*/ 	.word	0x00000000
	.align		4
        /*001c*/ 	.word	0xfffffffd
	.align		4
        /*0020*/ 	.word	0x00000000
	.align		4
        /*0024*/ 	.word	0xfffffffc


//--------------------- .nv.constant4             --------------------------
	.section	.nv.constant4,"a",@progbits
	.align	8
	.align		8
.nv.constant4:
        /*0000*/ 	.dword	__assertfail
	.align		8
        /*0008*/ 	.dword	__unnamed_1
	.align		8
        /*0010*/ 	.dword	_ZN39_INTERNAL_5b994211_4_k_cu_36c724ea_32814cuda3std3__45__cpo5beginE
	.align		8
        /*0018*/ 	.dword	_ZN39_INTERNAL_5b994211_4_k_cu_36c724ea_32814cuda3std3__45__cpo3endE
	.align		8
        /*0020*/ 	.dword	_ZN39_INTERNAL_5b994211_4_k_cu_36c724ea_32814cuda3std3__45__cpo6cbeginE
	.align		8
        /*0028*/ 	.dword	_ZN39_INTERNAL_5b994211_4_k_cu_36c724ea_32814cuda3std3__45__cpo4cendE
	.align		8
        /*0030*/ 	.dword	_ZN39_INTERNAL_5b994211_4_k_cu_36c724ea_32814cuda3std3__441_GLOBAL__N__5b994211_4_k_cu_36c724ea_32816ignoreE
	.align		8
        /*0038*/ 	.dword	_ZN39_INTERNAL_5b994211_4_k_cu_36c724ea_32814cuda3std3__419piecewise_constructE
	.align		8
        /*0040*/ 	.dword	_ZN39_INTERNAL_5b994211_4_k_cu_36c724ea_32814cuda3std3__48in_placeE
	.align		8
        /*0048*/ 	.dword	_ZN39_INTERNAL_5b994211_4_k_cu_36c724ea_32814cuda3std6ranges3__45__cpo4swapE
	.align		8
        /*0050*/ 	.dword	_ZN39_INTERNAL_5b994211_4_k_cu_36c724ea_32814cuda3std6ranges3__45__cpo9iter_moveE
	.align		8
        /*0058*/ 	.dword	_ZN39_INTERNAL_5b994211_4_k_cu_36c724ea_32814cute7productE
	.align		8
        /*0060*/ 	.dword	_ZN39_INTERNAL_5b994211_4_k_cu_36c724ea_32814cute1_E
	.align		8
        /*0068*/ 	.dword	$str$22
	.align		8
        /*0070*/ 	.dword	$str$23


//--------------------- .text._ZN7cutlass13device_kernelINS_4gemm6kernel13GemmUniversalIN4cute5tupleIJiiiiEEENS1_10collective13CollectiveMmaINS1_34MainloopSm90TmaGmmaWarpSpecializedILi4ENS5_IJNS4_1CILi1EEESB_SB_EEENS1_32KernelTmaWarpSpecializedPingpongEEENS5_IJNSA_ILi64EEENSA_ILi128EEESG_EEENS_6half_tENS5_IJlSB_lEEESI_SJ_NS4_8TiledMMAINS4_8MMA_AtomIJNS4_4SM904GMMA26MMA_64x128x16_F32F16F16_SSILNSN_5MajorE0ELSP_0ELNSN_7ScaleInE1ELSQ_1EEEEEENS4_6LayoutISC_NS5_IJNSA_ILi0EEESU_SU_EEEEENS5_IJNS4_10UnderscoreESX_SX_EEEEENS4_13SM90_TMA_LOADENS4_14ComposedLayoutINS4_7SwizzleILi3ELi4ELi3EEENS4_18smem_ptr_flag_bitsILi16EEENST_INS5_IJNSA_ILi8EEESF_EEENS5_IJSF_SB_EEEEEEEvNS4_8identityES10_S1A_vS1B_EENS_8epilogue10collective6detail29Sm90TmaWarpSpecializedAdapterINS1E_15DefaultEpilogueISI_SJ_SJ_NS1D_6thread17LinearCombinationISI_Li1EffLNS1I_9ScaleType4KindE0ELNS_15FloatRoundStyleE2ESI_EENS1_15EpilogueDefaultEEEEEvvEEEEvNT_6ParamsE --------------------------
	.section	.text._ZN7cutlass13device_kernelINS_4gemm6kernel13GemmUniversalIN4cute5tupleIJiiiiEEENS1_10collective13CollectiveMmaINS1_34MainloopSm90TmaGmmaWarpSpecializedILi4ENS5_IJNS4_1CILi1EEESB_SB_EEENS1_32KernelTmaWarpSpecializedPingpongEEENS5_IJNSA_ILi64EEENSA_ILi128EEESG_EEENS_6half_tENS5_IJlSB_lEEESI_SJ_NS4_8TiledMMAINS4_8MMA_AtomIJNS4_4SM904GMMA26MMA_64x128x16_F32F16F16_SSILNSN_5MajorE0ELSP_0ELNSN_7ScaleInE1ELSQ_1EEEEEENS4_6LayoutISC_NS5_IJNSA_ILi0EEESU_SU_EEEEENS5_IJNS4_10UnderscoreESX_SX_EEEEENS4_13SM90_TMA_LOADENS4_14ComposedLayoutINS4_7SwizzleILi3ELi4ELi3EEENS4_18smem_ptr_flag_bitsILi16EEENST_INS5_IJNSA_ILi8EEESF_EEENS5_IJSF_SB_EEEEEEEvNS4_8identityES10_S1A_vS1B_EENS_8epilogue10collective6detail29Sm90TmaWarpSpecializedAdapterINS1E_15DefaultEpilogueISI_SJ_SJ_NS1D_6thread17LinearCombinationISI_Li1EffLNS1I_9ScaleType4KindE0ELNS_15FloatRoundStyleE2ESI_EENS1_15EpilogueDefaultEEEEEvvEEEEvNT_6ParamsE,"ax",@progbits
	.align	128
.text._ZN7cutlass13device_kernelINS_4gemm6kernel13GemmUniversalIN4cute5tupleIJiiiiEEENS1_10collective13CollectiveMmaINS1_34MainloopSm90TmaGmmaWarpSpecializedILi4ENS5_IJNS4_1CILi1EEESB_SB_EEENS1_32KernelTmaWarpSpecializedPingpongEEENS5_IJNSA_ILi64EEENSA_ILi128EEESG_EEENS_6half_tENS5_IJlSB_lEEESI_SJ_NS4_8TiledMMAINS4_8MMA_AtomIJNS4_4SM904GMMA26MMA_64x128x16_F32F16F16_SSILNSN_5MajorE0ELSP_0ELNSN_7ScaleInE1ELSQ_1EEEEEENS4_6LayoutISC_NS5_IJNSA_ILi0EEESU_SU_EEEEENS5_IJNS4_10UnderscoreESX_SX_EEEEENS4_13SM90_TMA_LOADENS4_14ComposedLayoutINS4_7SwizzleILi3ELi4ELi3EEENS4_18smem_ptr_flag_bitsILi16EEENST_INS5_IJNSA_ILi8EEESF_EEENS5_IJSF_SB_EEEEEEEvNS4_8identityES10_S1A_vS1B_EENS_8epilogue10collective6detail29Sm90TmaWarpSpecializedAdapterINS1E_15DefaultEpilogueISI_SJ_SJ_NS1D_6thread17LinearCombinationISI_Li1EffLNS1I_9ScaleType4KindE0ELNS_15FloatRoundStyleE2ESI_EENS1_15EpilogueDefaultEEEEEvvEEEEvNT_6ParamsE:
        .type           _ZN7cutlass13device_kernelINS_4gemm6kernel13GemmUniversalIN4cute5tupleIJiiiiEEENS1_10collective13CollectiveMmaINS1_34MainloopSm90TmaGmmaWarpSpecializedILi4ENS5_IJNS4_1CILi1EEESB_SB_EEENS1_32KernelTmaWarpSpecializedPingpongEEENS5_IJNSA_ILi64EEENSA_ILi128EEESG_EEENS_6half_tENS5_IJlSB_lEEESI_SJ_NS4_8TiledMMAINS4_8MMA_AtomIJNS4_4SM904GMMA26MMA_64x128x16_F32F16F16_SSILNSN_5MajorE0ELSP_0ELNSN_7ScaleInE1ELSQ_1EEEEEENS4_6LayoutISC_NS5_IJNSA_ILi0EEESU_SU_EEEEENS5_IJNS4_10UnderscoreESX_SX_EEEEENS4_13SM90_TMA_LOADENS4_14ComposedLayoutINS4_7SwizzleILi3ELi4ELi3EEENS4_18smem_ptr_flag_bitsILi16EEENST_INS5_IJNSA_ILi8EEESF_EEENS5_IJSF_SB_EEEEEEEvNS4_8identityES10_S1A_vS1B_EENS_8epilogue10collective6detail29Sm90TmaWarpSpecializedAdapterINS1E_15DefaultEpilogueISI_SJ_SJ_NS1D_6thread17LinearCombinationISI_Li1EffLNS1I_9ScaleType4KindE0ELNS_15FloatRoundStyleE2ESI_EENS1_15EpilogueDefaultEEEEEvvEEEEvNT_6ParamsE,@function
        .size           _ZN7cutlass13device_kernelINS_4gemm6kernel13GemmUniversalIN4cute5tupleIJiiiiEEENS1_10collective13CollectiveMmaINS1_34MainloopSm90TmaGmmaWarpSpecializedILi4ENS5_IJNS4_1CILi1EEESB_SB_EEENS1_32KernelTmaWarpSpecializedPingpongEEENS5_IJNSA_ILi64EEENSA_ILi128EEESG_EEENS_6half_tENS5_IJlSB_lEEESI_SJ_NS4_8TiledMMAINS4_8MMA_AtomIJNS4_4SM904GMMA26MMA_64x128x16_F32F16F16_SSILNSN_5MajorE0ELSP_0ELNSN_7ScaleInE1ELSQ_1EEEEEENS4_6LayoutISC_NS5_IJNSA_ILi0EEESU_SU_EEEEENS5_IJNS4_10UnderscoreESX_SX_EEEEENS4_13SM90_TMA_LOADENS4_14ComposedLayoutINS4_7SwizzleILi3ELi4ELi3EEENS4_18smem_ptr_flag_bitsILi16EEENST_INS5_IJNSA_ILi8EEESF_EEENS5_IJSF_SB_EEEEEEEvNS4_8identityES10_S1A_vS1B_EENS_8epilogue10collective6detail29Sm90TmaWarpSpecializedAdapterINS1E_15DefaultEpilogueISI_SJ_SJ_NS1D_6thread17LinearCombinationISI_Li1EffLNS1I_9ScaleType4KindE0ELNS_15FloatRoundStyleE2ESI_EENS1_15EpilogueDefaultEEEEEvvEEEEvNT_6ParamsE,(.L_x_196 - _ZN7cutlass13device_kernelINS_4gemm6kernel13GemmUniversalIN4cute5tupleIJiiiiEEENS1_10collective13CollectiveMmaINS1_34MainloopSm90TmaGmmaWarpSpecializedILi4ENS5_IJNS4_1CILi1EEESB_SB_EEENS1_32KernelTmaWarpSpecializedPingpongEEENS5_IJNSA_ILi64EEENSA_ILi128EEESG_EEENS_6half_tENS5_IJlSB_lEEESI_SJ_NS4_8TiledMMAINS4_8MMA_AtomIJNS4_4SM904GMMA26MMA_64x128x16_F32F16F16_SSILNSN_5MajorE0ELSP_0ELNSN_7ScaleInE1ELSQ_1EEEEEENS4_6LayoutISC_NS5_IJNSA_ILi0EEESU_SU_EEEEENS5_IJNS4_10UnderscoreESX_SX_EEEEENS4_13SM90_TMA_LOADENS4_14ComposedLayoutINS4_7SwizzleILi3ELi4ELi3EEENS4_18smem_ptr_flag_bitsILi16EEENST_INS5_IJNSA_ILi8EEESF_EEENS5_IJSF_SB_EEEEEEEvNS4_8identityES10_S1A_vS1B_EENS_8epilogue10collective6detail29Sm90TmaWarpSpecializedAdapterINS1E_15DefaultEpilogueISI_SJ_SJ_NS1D_6thread17LinearCombinationISI_Li1EffLNS1I_9ScaleType4KindE0ELNS_15FloatRoundStyleE2ESI_EENS1_15EpilogueDefaultEEEEEvvEEEEvNT_6ParamsE)
        .other          _ZN7cutlass13device_kernelINS_4gemm6kernel13GemmUniversalIN4cute5tupleIJiiiiEEENS1_10collective13CollectiveMmaINS1_34MainloopSm90TmaGmmaWarpSpecializedILi4ENS5_IJNS4_1CILi1EEESB_SB_EEENS1_32KernelTmaWarpSpecializedPingpongEEENS5_IJNSA_ILi64EEENSA_ILi128EEESG_EEENS_6half_tENS5_IJlSB_lEEESI_SJ_NS4_8TiledMMAINS4_8MMA_AtomIJNS4_4SM904GMMA26MMA_64x128x16_F32F16F16_SSILNSN_5MajorE0ELSP_0ELNSN_7ScaleInE1ELSQ_1EEEEEENS4_6LayoutISC_NS5_IJNSA_ILi0EEESU_SU_EEEEENS5_IJNS4_10UnderscoreESX_SX_EEEEENS4_13SM90_TMA_LOADENS4_14ComposedLayoutINS4_7SwizzleILi3ELi4ELi3EEENS4_18smem_ptr_flag_bitsILi16EEENST_INS5_IJNSA_ILi8EEESF_EEENS5_IJSF_SB_EEEEEEEvNS4_8identityES10_S1A_vS1B_EENS_8epilogue10collective6detail29Sm90TmaWarpSpecializedAdapterINS1E_15DefaultEpilogueISI_SJ_SJ_NS1D_6thread17LinearCombinationISI_Li1EffLNS1I_9ScaleType4KindE0ELNS_15FloatRoundStyleE2ESI_EENS1_15EpilogueDefaultEEEEEvvEEEEvNT_6ParamsE,@"STO_CUDA_ENTRY STV_DEFAULT"
_ZN7cutlass13device_kernelINS_4gemm6kernel13GemmUniversalIN4cute5tupleIJiiiiEEENS1_10collective13CollectiveMmaINS1_34MainloopSm90TmaGmmaWarpSpecializedILi4ENS5_IJNS4_1CILi1EEESB_SB_EEENS1_32KernelTmaWarpSpecializedPingpongEEENS5_IJNSA_ILi64EEENSA_ILi128EEESG_EEENS_6half_tENS5_IJlSB_lEEESI_SJ_NS4_8TiledMMAINS4_8MMA_AtomIJNS4_4SM904GMMA26MMA_64x128x16_F32F16F16_SSILNSN_5MajorE0ELSP_0ELNSN_7ScaleInE1ELSQ_1EEEEEENS4_6LayoutISC_NS5_IJNSA_ILi0EEESU_SU_EEEEENS5_IJNS4_10UnderscoreESX_SX_EEEEENS4_13SM90_TMA_LOADENS4_14ComposedLayoutINS4_7SwizzleILi3ELi4ELi3EEENS4_18smem_ptr_flag_bitsILi16EEENST_INS5_IJNSA_ILi8EEESF_EEENS5_IJSF_SB_EEEEEEEvNS4_8identityES10_S1A_vS1B_EENS_8epilogue10collective6detail29Sm90TmaWarpSpecializedAdapterINS1E_15DefaultEpilogueISI_SJ_SJ_NS1D_6thread17LinearCombinationISI_Li1EffLNS1I_9ScaleType4KindE0ELNS_15FloatRoundStyleE2ESI_EENS1_15EpilogueDefaultEEEEEvvEEEEvNT_6ParamsE:
[----:B------:R-:W0:Y:S01]  /*0000*/  LDC R1, c[0x0][0x28] ;  /* 0x00000a00ff017b82 */ /* 0x000e220000000800 */
[----:B------:R-:W1:Y:S01]  /*0010*/  S2R R4, SR_TID.X ;  /* 0x0000000000047919 */ /* 0x000e620000002100 */
[----:B------:R-:W-:Y:S01]  /*0020*/  ELECT P0, URZ, PT ;  /* 0x00000000003f782f */ /* 0x000fe20003800000 */
[----:B------:R-:W-:Y:S01]  /*0030*/  BSSY B0, `(.L_x_0) ;  /* 0x0000014000007945 */ /* 0x000fe20003800000 */
[----:B-1----:R-:W-:-:S05]  /*0040*/  SHF.R.U32.HI R0, RZ, 0x5, R4 ;  /* 0x00000005ff007819 */ /* 0x002fca0000011604 */
[----:B------:R-:W1:Y:S02]  /*0050*/  SHFL.IDX PT, R2, R0, RZ, 0x1f ;  /* 0x00001fff00027589 */ /* 0x000e6400000e0000 */
[----:B-1----:R-:W-:Y:S02]  /*0060*/  R2UR UR8, R2 ;  /* 0x00000000020872ca */ /* 0x002fe400000e0000 */
[----:B------:R-:W-:-:S05]  /*0070*/  SHF.R.U32.HI R2, RZ, 0x7, R4 ;  /* 0x00000007ff027819 */ /* 0x000fca0000011604 */
[----:B------:R1:W2:Y:S06]  /*0080*/  SHFL.IDX PT, R3, R2, RZ, 0x1f ;  /* 0x00001fff02037589 */ /* 0x0002ac00000e0000 */
[----:B------:R-:W-:Y:S02]  /*0090*/  USHF.R.S32.HI UR4, URZ, 0x1f, UR8 ;  /* 0x0000001f3f047899 */ /* 0x000fe40008011408 */
[----:B------:R-:W-:Y:S02]  /*00a0*/  ISETP.NE.OR P0, PT, RZ, UR8, !P0 ;  /* 0x00000008ff007c0c */ /* 0x000fe4000c705670 */
[----:B------:R-:W-:-:S04]  /*00b0*/  ULEA.HI UR4, UR4, UR8, URZ, 0x2 ;  /* 0x0000000804047291 */ /* 0x000fc8000f8f103f */
[----:B------:R-:W-:-:S04]  /*00c0*/  ULOP3.LUT UR4, UR4, 0xfffffffc, URZ, 0xc0, !UPT ;  /* 0xfffffffc04047892 */ /* 0x000fc8000f8ec03f */
[----:B------:R-:W-:-:S03]  /*00d0*/  UIADD3 UR8, UR8, -UR4, URZ ;  /* 0x8000000408087290 */ /* 0x000fc6000fffe03f */
[----:B01----:R-:W-:Y:S09]  /*00e0*/  @P0 BRA `(.L_x_1) ;  /* 0x0000000000200947 */ /* 0x003ff20003800000 */
[----:B------:R-:W-:Y:S02]  /*00f0*/  ULDC.64 UR4, c[0x0][0x198] ;  /* 0x0000660000047ab9 */ /* 0x000fe40000000a00 */
[----:B------:R-:W-:Y:S02]  /*0100*/  UIADD3 UR6, UP0, UR4, 0xf0, URZ ;  /* 0x000000f004067890 */ /* 0x000fe4000ff1e03f */
[----:B------:R-:W-:Y:S02]  /*0110*/  UIADD3 UR4, UP1, UR4, 0x1f0, URZ ;  /* 0x000001f004047890 */ /* 0x000fe4000ff3e03f */
[----:B------:R-:W-:Y:S02]  /*0120*/  UIADD3.X UR7, URZ, UR5, URZ, UP0, !UPT ;  /* 0x000000053f077290 */ /* 0x000fe400087fe43f */
[----:B------:R-:W-:-:S07]  /*0130*/  UIADD3.X UR5, URZ, UR5, URZ, UP1, !UPT ;  /* 0x000000053f057290 */ /* 0x000fce0008ffe43f */
[----:B------:R0:W-:Y:S02]  /*0140*/  UTMACCTL.PF [UR6] ;  /* 0x00000000060079b9 */ /* 0x0001e40008040000 */
[----:B------:R0:W-:Y:S02]  /*0150*/  UTMACCTL.PF [UR4] ;  /* 0x00000000040079b9 */ /* 0x0001e40008040000 */
[----:B0-----:R-:W-:Y:S01]  /*0160*/  NOP ;  /* 0x0000000000007918 */ /* 0x001fe20000000000 */
.L_x_1:
[----:B------:R-:W-:Y:S05]  /*0170*/  BSYNC B0 ;  /* 0x0000000000007941 */ /* 0x000fea0003800000 */
.L_x_0:
[----:B------:R-:W0:Y:S01]  /*0180*/  SHFL.IDX PT, R5, R0, RZ, 0x1f ;  /* 0x00001fff00057589 */ /* 0x000e2200000e0000 */
[----:B--2---:R-:W-:Y:S01]  /*0190*/  R2UR UR15, R3 ;  /* 0x00000000030f72ca */ /* 0x004fe200000e0000 */
[----:B------:R-:W-:-:S04]  /*01a0*/  UISETP.NE.AND UP0, UPT, UR8, 0x3, UPT ;  /* 0x000000030800788c */ /* 0x000fc8000bf05270 */
[----:B------:R-:W-:-:S08]  /*01b0*/  UISETP.EQ.OR UP0, UPT, UR8, URZ, !UP0 ;  /* 0x0000003f0800728c */ /* 0x000fd0000c702670 */
[----:B------:R-:W-:Y:S02]  /*01c0*/  UIADD3 UR18, UR15, -0x1, URZ ;  /* 0xffffffff0f127890 */ /* 0x000fe4000fffe03f */
[----:B------:R-:W-:Y:S02]  /*01d0*/  UISETP.EQ.AND UP0, UPT, UR15, URZ, UP0 ;  /* 0x0000003f0f00728c */ /* 0x000fe40008702270 */
[----:B------:R-:W-:Y:S02]  /*01e0*/  UISETP.GE.U32.AND UP1, UPT, UR18, 0x2, UPT ;  /* 0x000000021200788c */ /* 0x000fe4000bf26070 */
[----:B------:R-:W-:Y:S01]  /*01f0*/  USEL UR40, URZ, 0x1, !UP0 ;  /* 0x000000013f287887 */ /* 0x000fe2000c000000 */
[----:B0-----:R-:W-:-:S03]  /*0200*/  ISETP.NE.AND P0, PT, R5, RZ, PT ;  /* 0x000000ff0500720c */ /* 0x001fc60003f05270 */
[----:B------:R-:W-:-:S10]  /*0210*/  USEL UR40, UR40, 0x2, UP1 ;  /* 0x0000000228287887 */ /* 0x000fd40008800000 */
[----:B------:R-:W-:Y:S05]  /*0220*/  @P0 BRA `(.L_x_2) ;  /* 0x0000000000580947 */ /* 0x000fea0003800000 */
[----:B------:R-:W0:Y:S01]  /*0230*/  S2UR UR9, SR_CgaCtaId ;  /* 0x00000000000979c3 */ /* 0x000e220000008800 */
[----:B------:R-:W-:Y:S01]  /*0240*/  UMOV UR4, 0x400 ;  /* 0x0000040000047882 */ /* 0x000fe20000000000 */
[----:B------:R-:W-:Y:S01]  /*0250*/  UMOV UR5, 0x1 ;  /* 0x0000000100057882 */ /* 0x000fe20000000000 */
[----:B------:R-:W-:Y:S01]  /*0260*/  UMOV UR6, 0x80 ;  /* 0x0000008000067882 */ /* 0x000fe20000000000 */
[----:B------:R-:W-:Y:S01]  /*0270*/  ELECT P0, URZ, PT ;  /* 0x00000000003f782f */ /* 0x000fe20003800000 */
[----:B------:R-:W-:-:S04]  /*0280*/  UIADD3 UR6, -UR6, 0x100000, URZ ;  /* 0x0010000006067890 */ /* 0x000fc8000fffe13f */
[----:B------:R-:W-:Y:S02]  /*0290*/  USHF.L.U32 UR7, UR6, 0xb, URZ ;  /* 0x0000000b06077899 */ /* 0x000fe4000800063f */
[----:B------:R-:W-:Y:S02]  /*02a0*/  USHF.L.U32 UR6, UR6, 0x1, URZ ;  /* 0x0000000106067899 */ /* 0x000fe4000800063f */
[----:B0-----:R-:W-:Y:S02]  /*02b0*/  ULEA UR9, UR9, UR4, 0x18 ;  /* 0x0000000409097291 */ /* 0x001fe4000f8ec03f */
[----:B------:R-:W-:-:S04]  /*02c0*/  UIADD3 UR4, -UR5, 0x100000, URZ ;  /* 0x0010000005047890 */ /* 0x000fc8000fffe13f */
[----:B------:R-:W-:Y:S02]  /*02d0*/  USHF.L.U32 UR5, UR4, 0xb, URZ ;  /* 0x0000000b04057899 */ /* 0x000fe4000800063f */
[----:B------:R-:W-:Y:S01]  /*02e0*/  USHF.L.U32 UR4, UR4, 0x1, URZ ;  /* 0x0000000104047899 */ /* 0x000fe2000800063f */
[----:B------:R-:W0:Y:S11]  /*02f0*/  FENCE.VIEW.ASYNC.S ;  /* 0x00000000000073c6 */ /* 0x000e360000000000 */
[----:B0-----:R0:W1:Y:S01]  /*0300*/  SYNCS.EXCH.64 URZ, [UR9], UR4 ;  /* 0x00000004093f75b2 */ /* 0x0010620008000100 */
[----:B------:R0:W2:Y:S01]  /*0310*/  SYNCS.EXCH.64 URZ, [UR9+0x20], UR6 ;  /* 0x00002006093f75b2 */ /* 0x0000a20008000100 */
[----:B------:R0:W3:Y:S01]  /*0320*/  SYNCS.EXCH.64 URZ, [UR9+0x8], UR4 ;  /* 0x00000804093f75b2 */ /* 0x0000e20008000100 */
[----:B------:R0:W4:Y:S01]  /*0330*/  SYNCS.EXCH.64 URZ, [UR9+0x28], UR6 ;  /* 0x00002806093f75b2 */ /* 0x0001220008000100 */
[----:B------:R0:W0:Y:S01]  /*0340*/  SYNCS.EXCH.64 URZ, [UR9+0x10], UR4 ;  /* 0x00001004093f75b2 */ /* 0x0000220008000100 */
[----:B------:R0:W0:Y:S01]  /*0350*/  SYNCS.EXCH.64 URZ, [UR9+0x30], UR6 ;  /* 0x00003006093f75b2 */ /* 0x0000220008000100 */
[----:B------:R0:W0:Y:S01]  /*0360*/  SYNCS.EXCH.64 URZ, [UR9+0x18], UR4 ;  /* 0x00001804093f75b2 */ /* 0x0000220008000100 */
[----:B------:R0:W0:Y:S01]  /*0370*/  SYNCS.EXCH.64 URZ, [UR9+0x38], UR6 ;  /* 0x00003806093f75b2 */ /* 0x0000220008000100 */
[----:B------:R-:W-:Y:S01]  /*0380*/  NOP ;  /* 0x0000000000007918 */ /* 0x000fe20000000000 */
.L_x_2:
[----:B------:R-:W5:Y:S01]  /*0390*/  SHFL.IDX PT, R5, R0, RZ, 0x1f ;  /* 0x00001fff00057589 */ /* 0x000f6200000e0000 */
[----:B------:R-:W-:Y:S01]  /*03a0*/  ELECT P0, URZ, PT ;  /* 0x00000000003f782f */ /* 0x000fe20003800000 */
[----:B------:R-:W-:Y:S01]  /*03b0*/  NOP ;  /* 0x0000000000007918 */ /* 0x000fe20000000000 */
[----:B------:R-:W-:Y:S01]  /*03c0*/  ELECT P1, URZ, PT ;  /* 0x00000000003f782f */ /* 0x000fe20003820000 */
[----:B------:R-:W1:Y:S01]  /*03d0*/  SHFL.IDX PT, R3, R0, RZ, 0x1f ;  /* 0x00001fff00037589 */ /* 0x000e6200000e0000 */
[----:B0-----:R-:W-:Y:S01]  /*03e0*/  UMOV UR4, 0x20 ;  /* 0x0000002000047882 */ /* 0x001fe20000000000 */
[----:B------:R-:W-:Y:S01]  /*03f0*/  UMOV UR12, 0x80 ;  /* 0x00000080000c7882 */ /* 0x000fe20000000000 */
[----:B------:R-:W-:Y:S01]  /*0400*/  NOP ;  /* 0x0000000000007918 */ /* 0x000fe20000000000 */
[----:B------:R0:W0:Y:S01]  /*0410*/  SHFL.IDX PT, R95, R2, RZ, 0x1f ;  /* 0x00001fff025f7589 */ /* 0x00002200000e0000 */
[----:B------:R-:W-:Y:S01]  /*0420*/  ULDC.64 UR54, c[0x0][0x208] ;  /* 0x0000820000367ab9 */ /* 0x000fe20000000a00 */
[----:B-----5:R-:W-:-:S02]  /*0430*/  ISETP.NE.OR P0, PT, R5, RZ, !P0 ;  /* 0x000000ff0500720c */ /* 0x020fc40004705670 */
[----:B-1----:R-:W-:Y:S02]  /*0440*/  ISETP.NE.OR P1, PT, R3, RZ, !P1 ;  /* 0x000000ff0300720c */ /* 0x002fe40004f25670 */
[----:B------:R-:W-:-:S04]  /*0450*/  SHF.R.S32.HI R3, RZ, 0x1f, R4 ;  /* 0x0000001fff037819 */ /* 0x000fc80000011404 */
[----:B------:R-:W-:-:S05]  /*0460*/  LEA.HI R3, R3, R4, RZ, 0x7 ;  /* 0x0000000403037211 */ /* 0x000fca00078f38ff */
[----:B------:R-:W-:Y:S01]  /*0470*/  VOTEU.ALL UP0, P0 ;  /* 0x00000000003f7886 */ /* 0x000fe20000000000 */
[----:B------:R-:W-:Y:S01]  /*0480*/  LOP3.LUT R3, R3, 0xffffff80, RZ, 0xc0, !PT ;  /* 0xffffff8003037812 */ /* 0x000fe200078ec0ff */
[----:B------:R-:W-:-:S03]  /*0490*/  VOTEU.ALL UP1, P1 ;  /* 0x00000000003f7886 */ /* 0x000fc60000820000 */
[----:B------:R-:W1:Y:S01]  /*04a0*/  @!UP0 S2UR UR7, SR_CgaCtaId ;  /* 0x00000000000789c3 */ /* 0x000e620000008800 */
[----:B------:R-:W-:Y:S01]  /*04b0*/  @!UP0 UMOV UR6, 0x400 ;  /* 0x0000040000068882 */ /* 0x000fe20000000000 */
[----:B------:R-:W-:-:S04]  /*04c0*/  @!UP0 UIADD3 UR4, -UR4, 0x100000, URZ ;  /* 0x0010000004048890 */ /* 0x000fc8000fffe13f */
[----:B------:R-:W-:Y:S02]  /*04d0*/  @!UP0 USHF.L.U32 UR5, UR4, 0xb, URZ ;  /* 0x0000000b04058899 */ /* 0x000fe4000800063f */
[----:B------:R-:W-:Y:S01]  /*04e0*/  @!UP0 USHF.L.U32 UR4, UR4, 0x1, URZ ;  /* 0x0000000104048899 */ /* 0x000fe2000800063f */
[----:B------:R-:W-:Y:S01]  /*04f0*/  IMAD.IADD R3, R4, 0x1, -R3 ;  /* 0x0000000104037824 */ /* 0x000fe200078e0a03 */
[----:B------:R-:W-:Y:S01]  /*0500*/  @!UP1 UMOV UR10, 0x400 ;  /* 0x00000400000a9882 */ /* 0x000fe20000000000 */
[----:B------:R-:W-:Y:S01]  /*0510*/  VOTEU.ALL UP2, P1 ;  /* 0x00000000003f7886 */ /* 0x000fe20000840000 */
[----:B------:R-:W-:Y:S01]  /*0520*/  VOTEU.ALL UP3, P1 ;  /* 0x00000000003f7886 */ /* 0x000fe20000860000 */
[----:B------:R-:W-:Y:S01]  /*0530*/  VOTEU.ALL UP4, P1 ;  /* 0x00000000003f7886 */ /* 0x000fe20000880000 */
[----:B------:R-:W5:Y:S01]  /*0540*/  @!UP1 S2UR UR11, SR_CgaCtaId ;  /* 0x00000000000b99c3 */ /* 0x000f620000008800 */
[----:B------:R-:W-:Y:S01]  /*0550*/  VOTEU.ALL UP5, P1 ;  /* 0x00000000003f7886 */ /* 0x000fe200008a0000 */
[----:B------:R-:W-:Y:S01]  /*0560*/  ISETP.NE.AND P1, PT, RZ, UR15, PT ;  /* 0x0000000fff007c0c */ /* 0x000fe2000bf25270 */
[----:B-1----:R-:W-:-:S02]  /*0570*/  @!UP0 ULEA UR9, UR7, UR6, 0x18 ;  /* 0x0000000607098291 */ /* 0x002fc4000f8ec03f */
[----:B------:R-:W-:-:S04]  /*0580*/  @!UP1 UIADD3 UR6, -UR12, 0x100000, URZ ;  /* 0x001000000c069890 */ /* 0x000fc8000fffe13f */
[----:B------:R-:W-:Y:S02]  /*0590*/  @!UP1 USHF.L.U32 UR7, UR6, 0xb, URZ ;  /* 0x0000000b06079899 */ /* 0x000fe4000800063f */
[----:B------:R-:W-:Y:S01]  /*05a0*/  @!UP1 USHF.L.U32 UR6, UR6, 0x1, URZ ;  /* 0x0000000106069899 */ /* 0x000fe2000800063f */
[----:B------:R-:W-:Y:S01]  /*05b0*/  VOTEU.ALL UP0, P0 ;  /* 0x00000000003f7886 */ /* 0x000fe20000000000 */
[----:B-----5:R-:W-:Y:S01]  /*05c0*/  @!UP1 ULEA UR10, UR11, UR10, 0x18 ;  /* 0x0000000a0b0a9291 */ /* 0x020fe2000f8ec03f */
[----:B------:R-:W-:Y:S01]  /*05d0*/  VOTEU.ALL UP1, P0 ;  /* 0x00000000003f7886 */ /* 0x000fe20000020000 */
[----:B------:R-:W1:Y:S02]  /*05e0*/  FENCE.VIEW.ASYNC.S ;  /* 0x00000000000073c6 */ /* 0x000e640000000000 */
[----:B-1----:R-:W2:Y:S02]  /*05f0*/  @!UP0 SYNCS.EXCH.64 URZ, [UR9+0x70], UR4 ;  /* 0x00007004093f85b2 */ /* 0x002ea40008000100 */
[----:B------:R1:W2:Y:S01]  /*0600*/  @!UP1 SYNCS.EXCH.64 URZ, [UR9+0x78], UR4 ;  /* 0x00007804093f95b2 */ /* 0x0002a20008000100 */
[----:B------:R-:W-:Y:S01]  /*0610*/  NOP ;  /* 0x0000000000007918 */ /* 0x000fe20000000000 */
[----:B-1----:R-:W-:-:S02]  /*0620*/  ULDC.64 UR4, c[0x0][0x598] ;  /* 0x0001660000047ab9 */ /* 0x002fc40000000a00 */
[----:B------:R-:W-:Y:S02]  /*0630*/  ISETP.NE.U32.AND P0, PT, RZ, UR4, PT ;  /* 0x00000004ff007c0c */ /* 0x000fe4000bf05070 */
[----:B------:R1:W2:Y:S02]  /*0640*/  @!UP2 SYNCS.EXCH.64 URZ, [UR10+0x50], UR6 ;  /* 0x000050060a3fa5b2 */ /* 0x0002a40008000100 */
[----:B------:R-:W-:Y:S01]  /*0650*/  ISETP.NE.AND.EX P0, PT, RZ, UR5, PT, P0 ;  /* 0x00000005ff007c0c */ /* 0x000fe2000bf05300 */
[----:B------:R1:W2:Y:S01]  /*0660*/  @!UP3 SYNCS.EXCH.64 URZ, [UR10+0x58], UR6 ;  /* 0x000058060a3fb5b2 */ /* 0x0002a20008000100 */
[----:B------:R1:W2:Y:S01]  /*0670*/  @!UP4 SYNCS.EXCH.64 URZ, [UR10+0x60], UR6 ;  /* 0x000060060a3fc5b2 */ /* 0x0002a20008000100 */
[----:B------:R1:W2:Y:S01]  /*0680*/  @!UP5 SYNCS.EXCH.64 URZ, [UR10+0x68], UR6 ;  /* 0x000068060a3fd5b2 */ /* 0x0002a20008000100 */
[----:B------:R-:W-:Y:S01]  /*0690*/  NOP ;  /* 0x0000000000007918 */ /* 0x000fe20000000000 */
[----:B--234-:R-:W-:Y:S08]  /*06a0*/  BAR.SYNC.DEFER_BLOCKING 0x0 ;  /* 0x0000000000007b1d */ /* 0x01cff00000010000 */
[----:B01----:R-:W-:Y:S05]  /*06b0*/  @!P0 BRA `(.L_x_3) ;  /* 0x00000000001c8947 */ /* 0x003fea0003800000 */
[----:B------:R-:W0:Y:S02]  /*06c0*/  LDC.64 R6, c[0x0][0x598] ;  /* 0x00016600ff067b82 */ /* 0x000e240000000a00 */
[----:B0-----:R-:W2:Y:S02]  /*06d0*/  LDG.E.64 R6, desc[UR54][R6.64] ;  /* 0x0000003606067981 */ /* 0x001ea4000c1e1b00 */
[----:B--2---:R-:W-:-:S04]  /*06e0*/  ISETP.NE.U32.AND P0, PT, R6, RZ, PT ;  /* 0x000000ff0600720c */ /* 0x004fc80003f05070 */
[----:B------:R-:W-:-:S13]  /*06f0*/  ISETP.NE.AND.EX P0, PT, R7, RZ, PT, P0 ;  /* 0x000000ff0700720c */ /* 0x000fda0003f05300 */
[----:B------:R-:W-:Y:S05]  /*0700*/  @!P0 BRA `(.L_x_3) ;  /* 0x0000000000088947 */ /* 0x000fea0003800000 */
[----:B------:R1:W5:Y:S01]  /*0710*/  LD.E R22, desc[UR54][R6.64] ;  /* 0x0000003606167980 */ /* 0x000362000c101900 */
[----:B------:R-:W-:Y:S05]  /*0720*/  BRA `(.L_x_4) ;  /* 0x0000000000247947 */ /* 0x000fea0003800000 */
.L_x_3:
[----:B------:R-:W-:Y:S02]  /*0730*/  ULDC.64 UR4, c[0x0][0x588] ;  /* 0x0001620000047ab9 */ /* 0x000fe40000000a00 */
[----:B------:R-:W-:-:S04]  /*0740*/  ISETP.NE.U32.AND P0, PT, RZ, UR4, PT ;  /* 0x00000004ff007c0c */ /* 0x000fc8000bf05070 */
[----:B------:R-:W-:-:S13]  /*0750*/  ISETP.NE.AND.EX P0, PT, RZ, UR5, PT, P0 ;  /* 0x00000005ff007c0c */ /* 0x000fda000bf05300 */
[----:B------:R-:W-:Y:S05]  /*0760*/  @!P0 BRA `(.L_x_5) ;  /* 0x00000000000c8947 */ /* 0x000fea0003800000 */
[----:B------:R-:W0:Y:S02]  /*0770*/  LDC.64 R22, c[0x0][0x588] ;  /* 0x00016200ff167b82 */ /* 0x000e240000000a00 */
[----:B0-----:R0:W5:Y:S01]  /*0780*/  LDG.E R22, desc[UR54][R22.64] ;  /* 0x0000003616167981 */ /* 0x001162000c1e1900 */
[----:B------:R-:W-:Y:S05]  /*0790*/  BRA `(.L_x_4) ;  /* 0x0000000000087947 */ /* 0x000fea0003800000 */
.L_x_5:
[----:B------:R-:W-:Y:S02]  /*07a0*/  ULDC UR4, c[0x0][0x580] ;  /* 0x0001600000047ab9 */ /* 0x000fe40000000800 */
[----:B------:R-:W-:-:S07]  /*07b0*/  IMAD.U32 R22, RZ, RZ, UR4 ;  /* 0x00000004ff167e24 */ /* 0x000fce000f8e00ff */
.L_x_4:
[----:B------:R-:W-:Y:S02]  /*07c0*/  ULDC.64 UR4, c[0x0][0x5a0] ;  /* 0x0001680000047ab9 */ /* 0x000fe40000000a00 */
[----:B------:R-:W-:-:S04]  /*07d0*/  ISETP.NE.U32.AND P0, PT, RZ, UR4, PT ;  /* 0x00000004ff007c0c */ /* 0x000fc8000bf05070 */
[----:B------:R-:W-:-:S13]  /*07e0*/  ISETP.NE.AND.EX P0, PT, RZ, UR5, PT, P0 ;  /* 0x00000005ff007c0c */ /* 0x000fda000bf05300 */
[----:B------:R-:W-:Y:S05]  /*07f0*/  @!P0 BRA `(.L_x_6) ;  /* 0x00000000001c8947 */ /* 0x000fea0003800000 */
[----:B-1----:R-:W1:Y:S02]  /*0800*/  LDC.64 R6, c[0x0][0x5a0] ;  /* 0x00016800ff067b82 */ /* 0x002e640000000a00 */
[----:B-1----:R-:W2:Y:S02]  /*0810*/  LDG.E.64 R6, desc[UR54][R6.64] ;  /* 0x0000003606067981 */ /* 0x002ea4000c1e1b00 */
[----:B--2---:R-:W-:-:S04]  /*0820*/  ISETP.NE.U32.AND P0, PT, R6, RZ, PT ;  /* 0x000000ff0600720c */ /* 0x004fc80003f05070 */
[----:B------:R-:W-:-:S13]  /*0830*/  ISETP.NE.AND.EX P0, PT, R7, RZ, PT, P0 ;  /* 0x000000ff0700720c */ /* 0x000fda0003f05300 */
[----:B------:R-:W-:Y:S05]  /*0840*/  @!P0 BRA `(.L_x_6) ;  /* 0x0000000000088947 */ /* 0x000fea0003800000 */
[----:B0-----:R2:W5:Y:S01]  /*0850*/  LD.E R23, desc[UR54][R6.64] ;  /* 0x0000003606177980 */ /* 0x001562000c101900 */
[----:B------:R-:W-:Y:S05]  /*0860*/  BRA `(.L_x_7) ;  /* 0x0000000000247947 */ /* 0x000fea0003800000 */
.L_x_6:
[----:B------:R-:W-:Y:S02]  /*0870*/  ULDC.64 UR4, c[0x0][0x590] ;  /* 0x0001640000047ab9 */ /* 0x000fe40000000a00 */
[----:B------:R-:W-:-:S04]  /*0880*/  ISETP.NE.U32.AND P0, PT, RZ, UR4, PT ;  /* 0x00000004ff007c0c */ /* 0x000fc8000bf05070 */
[----:B------:R-:W-:-:S13]  /*0890*/  ISETP.NE.AND.EX P0, PT, RZ, UR5, PT, P0 ;  /* 0x00000005ff007c0c */ /* 0x000fda000bf05300 */
[----:B------:R-:W-:Y:S05]  /*08a0*/  @!P0 BRA `(.L_x_8) ;  /* 0x00000000000c8947 */ /* 0x000fea0003800000 */
[----:B-1----:R-:W0:Y:S02]  /*08b0*/  LDC.64 R6, c[0x0][0x590] ;  /* 0x00016400ff067b82 */ /* 0x002e240000000a00 */
[----:B0-----:R0:W5:Y:S01]  /*08c0*/  LDG.E R23, desc[UR54][R6.64] ;  /* 0x0000003606177981 */ /* 0x001162000c1e1900 */
[----:B------:R-:W-:Y:S05]  /*08d0*/  BRA `(.L_x_7) ;  /* 0x0000000000087947 */ /* 0x000fea0003800000 */
.L_x_8:
[----:B------:R-:W-:Y:S02]  /*08e0*/  ULDC UR4, c[0x0][0x584] ;  /* 0x0001610000047ab9 */ /* 0x000fe40000000800 */
[----:B0-----:R-:W-:-:S07]  /*08f0*/  IMAD.U32 R23, RZ, RZ, UR4 ;  /* 0x00000004ff177e24 */ /* 0x001fce000f8e00ff */
.L_x_7:
[----:B------:R-:W3:Y:S01]  /*0900*/  S2UR UR10, SR_CTAID.Y ;  /* 0x00000000000a79c3 */ /* 0x000ee20000002600 */
[----:B------:R-:W-:Y:S01]  /*0910*/  ULDC UR5, c[0x0][0x65c] ;  /* 0x0001970000057ab9 */ /* 0x000fe20000000800 */
[----:B------:R-:W-:Y:S01]  /*0920*/  UISETP.NE.AND UP0, UPT, UR15, 0x2, UPT ;  /* 0x000000020f00788c */ /* 0x000fe2000bf05270 */
[----:B------:R-:W-:Y:S01]  /*0930*/  IMAD.MOV.U32 R18, RZ, RZ, -0x1 ;  /* 0xffffffffff127424 */ /* 0x000fe200078e00ff */
[----:B------:R-:W-:Y:S01]  /*0940*/  UISETP.NE.AND UP2, UPT, UR5, 0x1, UPT ;  /* 0x000000010500788c */ /* 0x000fe2000bf45270 */
[----:B------:R-:W-:Y:S02]  /*0950*/  IMAD.MOV.U32 R2, RZ, RZ, -0x1 ;  /* 0xffffffffff027424 */ /* 0x000fe400078e00ff */
[----:B------:R-:W-:Y:S01]  /*0960*/  IMAD.MOV.U32 R19, RZ, RZ, -0x1 ;  /* 0xffffffffff137424 */ /* 0x000fe200078e00ff */
[----:B------:R-:W4:Y:S01]  /*0970*/  S2UR UR4, SR_CTAID.X ;  /* 0x00000000000479c3 */ /* 0x000f220000002500 */
[----:B------:R-:W-:-:S06]  /*0980*/  UP2UR UR38, UPR, URZ, 0x4 ;  /* 0x000000043f267883 */ /* 0x000fcc0008000000 */
[----:B------:R-:W-:Y:S01]  /*0990*/  @UP2 ULDC UR12, c[0x0][0x10] ;  /* 0x00000400000c2ab9 */ /* 0x000fe20000000800 */
[----:B------:R-:W-:Y:S01]  /*09a0*/  @UP2 UMOV UR7, URZ ;  /* 0x0000003f00072c82 */ /* 0x000fe20008000000 */
[----:B------:R-:W-:Y:S01]  /*09b0*/  @UP2 UMOV UR5, URZ ;  /* 0x0000003f00052c82 */ /* 0x000fe20008000000 */
[----:B012---:R-:W0:Y:S01]  /*09c0*/  LDC.64 R6, c[0x0][0x650] ;  /* 0x00019400ff067b82 */ /* 0x007e220000000a00 */
[----:B---3--:R-:W-:Y:S02]  /*09d0*/  @UP2 UMOV UR9, UR10 ;  /* 0x0000000a00092c82 */ /* 0x008fe40008000000 */
[----:B------:R-:W-:Y:S01]  /*09e0*/  @UP2 UMOV UR6, UR9 ;  /* 0x0000000900062c82 */ /* 0x000fe20008000000 */
[----:B------:R-:W-:Y:S01]  /*09f0*/  @!UP2 UMOV UR9, UR10 ;  /* 0x0000000a0009ac82 */ /* 0x000fe20008000000 */
[----:B----4-:R-:W-:-:S03]  /*0a00*/  @UP2 UIMAD.WIDE.U32 UR12, UR4, UR12, UR6 ;  /* 0x0000000c040c22a5 */ /* 0x010fc6000f8e0006 */
[----:B------:R-:W-:Y:S01]  /*0a10*/  @!UP2 ULDC UR6, c[0x0][0xc] ;  /* 0x000003000006aab9 */ /* 0x000fe20000000800 */
[----:B------:R-:W-:Y:S01]  /*0a20*/  @UP2 UIADD3 UR14, UR13, UR5, URZ ;  /* 0x000000050d0e2290 */ /* 0x000fe2000fffe03f */
[----:B------:R-:W-:Y:S02]  /*0a30*/  ULDC UR10, c[0x0][0xc] ;  /* 0x00000300000a7ab9 */ /* 0x000fe40000000800 */
[----:B------:R-:W-:Y:S01]  /*0a40*/  UMOV UR5, URZ ;  /* 0x0000003f00057c82 */ /* 0x000fe20008000000 */
[----:B------:R-:W-:Y:S01]  /*0a50*/  ULDC UR11, c[0x0][0x10] ;  /* 0x00000400000b7ab9 */ /* 0x000fe20000000800 */
[----:B------:R-:W-:Y:S02]  /*0a60*/  @!UP2 UIMAD.WIDE.U32 UR6, UR6, UR9, UR4 ;  /* 0x000000090606a2a5 */ /* 0x000fe4000f8e0004 */
[----:B------:R-:W-:Y:S01]  /*0a70*/  UIMAD.WIDE.U32 UR10, UR10, UR11, URZ ;  /* 0x0000000b0a0a72a5 */ /* 0x000fe2000f8e003f */
[----:B------:R-:W-:-:S03]  /*0a80*/  ULDC UR13, c[0x0][0x14] ;  /* 0x00000500000d7ab9 */ /* 0x000fc60000000800 */
[----:B------:R-:W-:Y:S02]  /*0a90*/  UIMAD.WIDE.U32 UR52, UR10, UR13, URZ ;  /* 0x0000000d0a3472a5 */ /* 0x000fe4000f8e003f */
[----:B------:R-:W-:Y:S01]  /*0aa0*/  UIMAD UR39, UR11, UR13, URZ ;  /* 0x0000000d0b2772a4 */ /* 0x000fe2000f8e023f */
[----:B------:R-:W-:Y:S01]  /*0ab0*/  @!UP2 UMOV UR12, UR6 ;  /* 0x00000006000cac82 */ /* 0x000fe20008000000 */
[----:B------:R-:W-:Y:S02]  /*0ac0*/  @!UP2 UMOV UR14, UR7 ;  /* 0x00000007000eac82 */ /* 0x000fe40008000000 */
[----:B------:R-:W-:Y:S02]  /*0ad0*/  UIADD3 UR39, UR53, UR39, URZ ;  /* 0x0000002735277290 */ /* 0x000fe4000fffe03f */
[----:B------:R-:W-:-:S04]  /*0ae0*/  UIADD3 UR6, UP1, UR12, UR52, URZ ;  /* 0x000000340c067290 */ /* 0x000fc8000ff3e03f */
[----:B------:R-:W-:Y:S02]  /*0af0*/  UIADD3.X UR7, UR14, UR39, URZ, UP1, !UPT ;  /* 0x000000270e077290 */ /* 0x000fe40008ffe43f */
[----:B------:R-:W-:Y:S02]  /*0b00*/  USEL UR6, UR6, UR12, !UP0 ;  /* 0x0000000c06067287 */ /* 0x000fe4000c000000 */
[----:B------:R-:W-:-:S04]  /*0b10*/  USEL UR7, UR7, UR14, !UP0 ;  /* 0x0000000e07077287 */ /* 0x000fc8000c000000 */
[----:B0-----:R-:W-:Y:S01]  /*0b20*/  ISETP.LE.U32.AND P0, PT, R6, UR6, PT ;  /* 0x0000000606007c0c */ /* 0x001fe2000bf03070 */
[----:B------:R-:W-:Y:S02]  /*0b30*/  IMAD.U32 R16, RZ, RZ, UR6 ;  /* 0x00000006ff107e24 */ /* 0x000fe4000f8e00ff */
[----:B------:R-:W-:Y:S02]  /*0b40*/  IMAD.U32 R0, RZ, RZ, UR7 ;  /* 0x00000007ff007e24 */ /* 0x000fe4000f8e00ff */
[----:B------:R-:W-:-:S03]  /*0b50*/  IMAD.U32 R17, RZ, RZ, UR7 ;  /* 0x00000007ff117e24 */ /* 0x000fc6000f8e00ff */
[----:B------:R-:W-:Y:S02]  /*0b60*/  ISETP.GE.U32.AND.EX P0, PT, R0, R7, PT, P0 ;  /* 0x000000070000720c */ /* 0x000fe40003f06100 */
[----:B------:R-:W-:-:S11]  /*0b70*/  PRMT R0, RZ, 0x7610, R0 ;  /* 0x00007610ff007816 */ /* 0x000fd60000000000 */
[----:B------:R-:W-:Y:S05]  /*0b80*/  @P0 BRA `(.L_x_9) ;  /* 0x00000004008c0947 */ /* 0x000fea0003800000 */
[----:B------:R-:W-:Y:S01]  /*0b90*/  I2FP.F32.U32 R0, UR4 ;  /* 0x0000000400007c45 */ /* 0x000fe20008201000 */
[----:B------:R-:W-:Y:S01]  /*0ba0*/  ULDC.64 UR16, c[0x0][0x628] ;  /* 0x00018a0000107ab9 */ /* 0x000fe20000000a00 */
[----:B------:R-:W-:Y:S01]  /*0bb0*/  ULDC UR6, c[0x0][0x150] ;  /* 0x0000540000067ab9 */ /* 0x000fe20000000800 */
[----:B------:R-:W-:Y:S01]  /*0bc0*/  ISETP.NE.U32.AND P0, PT, RZ, UR16, PT ;  /* 0x00000010ff007c0c */ /* 0x000fe2000bf05070 */
[----:B------:R-:W-:Y:S01]  /*0bd0*/  ULDC UR15, c[0x0][0x630] ;  /* 0x00018c00000f7ab9 */ /* 0x000fe20000000800 */
[----:B------:R-:W-:Y:S01]  /*0be0*/  FMUL R0, R0, UR6 ;  /* 0x0000000600007c20 */ /* 0x000fe20008400000 */
[----:B------:R-:W-:Y:S01]  /*0bf0*/  R2UR UR19, R16 ;  /* 0x00000000101372ca */ /* 0x000fe200000e0000 */
[----:B------:R-:W-:Y:S01]  /*0c00*/  ULDC UR21, c[0x0][0x154] ;  /* 0x0000550000157ab9 */ /* 0x000fe20000000800 */
[----:B------:R-:W-:Y:S01]  /*0c10*/  ISETP.NE.AND.EX P0, PT, RZ, UR17, PT, P0 ;  /* 0x00000011ff007c0c */ /* 0x000fe2000bf05300 */
[----:B------:R0:W1:Y:S01]  /*0c20*/  F2I.U32.TRUNC.NTZ R2, R0 ;  /* 0x0000000000027305 */ /* 0x000062000020f000 */
[----:B------:R-:W-:-:S02]  /*0c30*/  R2UR UR20, R17 ;  /* 0x00000000111472ca */ /* 0x000fc400000e0000 */
[----:B------:R-:W-:Y:S02]  /*0c40*/  R2UR UR6, R16 ;  /* 0x00000000100672ca */ /* 0x000fe400000e0000 */
[----:B------:R-:W-:-:S07]  /*0c50*/  R2UR UR7, R17 ;  /* 0x00000000110772ca */ /* 0x000fce00000e0000 */
[----:B0-----:R-:W-:Y:S08]  /*0c60*/  @!P0 BRA `(.L_x_10) ;  /* 0x0000000000308947 */ /* 0x001ff00003800000 */
[----:B------:R-:W-:Y:S01]  /*0c70*/  R2UR UR6, R16 ;  /* 0x00000000100672ca */ /* 0x000fe200000e0000 */
[----:B------:R-:W-:Y:S01]  /*0c80*/  ULDC UR12, c[0x0][0x634] ;  /* 0x00018d00000c7ab9 */ /* 0x000fe20000000800 */
[----:B------:R-:W-:-:S11]  /*0c90*/  R2UR UR14, R17 ;  /* 0x00000000110e72ca */ /* 0x000fd600000e0000 */
[----:B------:R-:W-:-:S04]  /*0ca0*/  UIADD3 UR12, UP1, UR6, UR12, URZ ;  /* 0x0000000c060c7290 */ /* 0x000fc8000ff3e03f */
[----:B------:R-:W-:-:S04]  /*0cb0*/  UIADD3.X UR14, URZ, UR14, URZ, UP1, !UPT ;  /* 0x0000000e3f0e7290 */ /* 0x000fc80008ffe43f */
[----:B------:R-:W-:-:S04]  /*0cc0*/  UIMAD.WIDE.U32 UR6, UR14, UR16, URZ ;  /* 0x000000100e0672a5 */ /* 0x000fc8000f8e003f */
[----:B------:R-:W-:Y:S02]  /*0cd0*/  UIMAD.WIDE.U32 UR10, UP1, UR12, UR17, UR6 ;  /* 0x000000110c0a72a5 */ /* 0x000fe4000f820006 */
[----:B------:R-:W-:Y:S02]  /*0ce0*/  UIMAD.WIDE.U32 UR6, UR12, UR16, URZ ;  /* 0x000000100c0672a5 */ /* 0x000fe4000f8e003f */
[----:B------:R-:W-:Y:S02]  /*0cf0*/  UIADD3.X UR13, URZ, URZ, URZ, UP1, !UPT ;  /* 0x0000003f3f0d7290 */ /* 0x000fe40008ffe43f */
[----:B------:R-:W-:Y:S01]  /*0d00*/  UIADD3 URZ, UP1, UR7, UR10, URZ ;  /* 0x0000000a073f7290 */ /* 0x000fe2000ff3e03f */
[----:B------:R-:W-:-:S03]  /*0d10*/  UMOV UR12, UR11 ;  /* 0x0000000b000c7c82 */ /* 0x000fc60008000000 */
[----:B------:R-:W-:-:S12]  /*0d20*/  UIMAD.WIDE.U32.X UR6, UR14, UR17, UR12, UP1 ;  /* 0x000000110e0672a5 */ /* 0x000fd800088e040c */
.L_x_10:
[----:B------:R-:W-:Y:S01]  /*0d30*/  USHF.R.U64 UR5, UR6, UR15, UR7 ;  /* 0x0000000f06057299 */ /* 0x000fe20008001207 */
[----:B------:R-:W-:Y:S01]  /*0d40*/  I2FP.F32.U32 R0, UR9 ;  /* 0x0000000900007c45 */ /* 0x000fe20008201000 */
[----:B------:R-:W-:Y:S01]  /*0d50*/  USHF.R.U32.HI UR6, URZ, UR15, UR7 ;  /* 0x0000000f3f067299 */ /* 0x000fe20008011607 */
[----:B-1----:R-:W-:Y:S01]  /*0d60*/  R2UR UR14, R2 ;  /* 0x00000000020e72ca */ /* 0x002fe200000e0000 */
[----:B------:R-:W-:Y:S02]  /*0d70*/  UIADD3 UR17, UP1, URZ, -UR5, URZ ;  /* 0x800000053f117290 */ /* 0x000fe4000ff3e03f */
[----:B------:R-:W-:Y:S01]  /*0d80*/  FMUL R0, R0, UR21 ;  /* 0x0000001500007c20 */ /* 0x000fe20008400000 */
[----:B------:R-:W-:Y:S01]  /*0d90*/  ULDC.64 UR10, c[0x0][0x620] ;  /* 0x00018800000a7ab9 */ /* 0x000fe20000000a00 */
[----:B------:R-:W-:Y:S01]  /*0da0*/  UIADD3.X UR6, URZ, ~UR6, URZ, UP1, !UPT ;  /* 0x800000063f067290 */ /* 0x000fe20008ffe43f */
[----:B------:R-:W-:Y:S01]  /*0db0*/  UMOV UR12, UR19 ;  /* 0x00000013000c7c82 */ /* 0x000fe20008000000 */
[----:B------:R-:W-:-:S02]  /*0dc0*/  UMOV UR13, UR20 ;  /* 0x00000014000d7c82 */ /* 0x000fc40008000000 */
[----:B------:R-:W-:Y:S01]  /*0dd0*/  UIMAD UR6, UR6, UR10, URZ ;  /* 0x0000000a060672a4 */ /* 0x000fe2000f8e023f */
[----:B------:R-:W0:Y:S01]  /*0de0*/  F2I.U32.TRUNC.NTZ R0, R0 ;  /* 0x0000000000007305 */ /* 0x000e22000020f000 */
[----:B------:R-:W-:Y:S02]  /*0df0*/  UIMAD.WIDE.U32 UR12, UR17, UR10, UR12 ;  /* 0x0000000a110c72a5 */ /* 0x000fe4000f8e000c */
[----:B------:R-:W-:Y:S01]  /*0e00*/  UIMAD UR17, UR17, UR11, UR6 ;  /* 0x0000000b111172a4 */ /* 0x000fe2000f8e0206 */
[----:B------:R-:W-:Y:S01]  /*0e10*/  ULDC UR24, c[0x0][0x658] ;  /* 0x0001960000187ab9 */ /* 0x000fe20000000800 */
[----:B------:R-:W-:Y:S02]  /*0e20*/  UMOV UR22, 0xffffffff ;  /* 0xffffffff00167882 */ /* 0x000fe40000000000 */
[----:B------:R-:W-:Y:S01]  /*0e30*/  UIADD3 UR17, UR13, UR17, URZ ;  /* 0x000000110d117290 */ /* 0x000fe2000fffe03f */
[----:B------:R-:W-:Y:S01]  /*0e40*/  ULDC UR19, c[0x0][0x618] ;  /* 0x0001860000137ab9 */ /* 0x000fe20000000800 */
[----:B------:R-:W-:Y:S01]  /*0e50*/  ULDC.64 UR6, c[0x0][0x640] ;  /* 0x0001900000067ab9 */ /* 0x000fe20000000a00 */
[----:B------:R-:W-:Y:S01]  /*0e60*/  USHF.L.U32 UR13, UR22, UR24, URZ ;  /* 0x00000018160d7299 */ /* 0x000fe2000800063f */
[----:B------:R-:W-:Y:S01]  /*0e70*/  ISETP.NE.U32.AND P0, PT, RZ, UR6, PT ;  /* 0x00000006ff007c0c */ /* 0x000fe2000bf05070 */
[----:B------:R-:W-:-:S02]  /*0e80*/  USHF.R.U64 UR22, UR12, UR19, UR17 ;  /* 0x000000130c167299 */ /* 0x000fc40008001211 */
[----:B------:R-:W-:Y:S01]  /*0e90*/  USHF.R.U32.HI UR12, URZ, UR19, UR17 ;  /* 0x000000133f0c7299 */ /* 0x000fe20008011611 */
[----:B0-----:R-:W-:Y:S01]  /*0ea0*/  R2UR UR16, R0 ;  /* 0x00000000001072ca */ /* 0x001fe200000e0000 */
[----:B------:R-:W-:Y:S01]  /*0eb0*/  ULDC UR21, c[0x0][0x608] ;  /* 0x0001820000157ab9 */ /* 0x000fe20000000800 */
[----:B------:R-:W-:Y:S01]  /*0ec0*/  ISETP.NE.AND.EX P0, PT, RZ, UR7, PT, P0 ;  /* 0x00000007ff007c0c */ /* 0x000fe2000bf05300 */
[----:B------:R-:W-:Y:S02]  /*0ed0*/  USHF.R.U64 UR26, UR22, UR21, UR12 ;  /* 0x00000015161a7299 */ /* 0x000fe4000800120c */
[----:B------:R-:W-:Y:S01]  /*0ee0*/  USHF.R.U32.HI UR12, URZ, UR21, UR12 ;  /* 0x000000153f0c7299 */ /* 0x000fe2000801160c */
[----:B------:R-:W-:Y:S01]  /*0ef0*/  UMOV UR20, 0x1 ;  /* 0x0000000100147882 */ /* 0x000fe20000000000 */
[----:B------:R-:W-:Y:S02]  /*0f00*/  UIADD3 UR14, -UR14, URZ, URZ ;  /* 0x0000003f0e0e7290 */ /* 0x000fe4000fffe13f */
[----:B------:R-:W-:-:S02]  /*0f10*/  USHF.R.U64 UR27, UR26, UR24, UR12 ;  /* 0x000000181a1b7299 */ /* 0x000fc4000800120c */
[----:B------:R-:W-:Y:S01]  /*0f20*/  USHF.L.U32 UR19, UR20, UR24, URZ ;  /* 0x0000001814137299 */ /* 0x000fe2000800063f */
[----:B------:R-:W-:Y:S01]  /*0f30*/  ULDC UR15, c[0x0][0x144] ;  /* 0x00005100000f7ab9 */ /* 0x000fe20000000800 */
[----:B------:R-:W-:Y:S01]  /*0f40*/  ULDC UR10, c[0x0][0x600] ;  /* 0x00018000000a7ab9 */ /* 0x000fe20000000800 */
[----:B------:R-:W-:Y:S02]  /*0f50*/  ULOP3.LUT UR20, URZ, UR13, URZ, 0x33, !UPT ;  /* 0x0000000d3f147292 */ /* 0x000fe4000f8e333f */
[----:B------:R-:W-:Y:S02]  /*0f60*/  USHF.R.U32.HI UR13, URZ, UR24, UR12 ;  /* 0x000000183f0d7299 */ /* 0x000fe4000801160c */
[----:B------:R-:W-:Y:S02]  /*0f70*/  UIADD3 UR11, UR10, -0x1, URZ ;  /* 0xffffffff0a0b7890 */ /* 0x000fe4000fffe03f */
[----:B------:R-:W-:Y:S02]  /*0f80*/  UIADD3 UR23, -UR16, URZ, URZ ;  /* 0x0000003f10177290 */ /* 0x000fe4000fffe13f */
[----:B------:R-:W-:Y:S01]  /*0f90*/  UIMAD UR4, UR15, UR14, UR4 ;  /* 0x0000000e0f0472a4 */ /* 0x000fe2000f8e0204 */
[----:B------:R-:W-:Y:S01]  /*0fa0*/  ULDC UR28, c[0x0][0x148] ;  /* 0x00005200001c7ab9 */ /* 0x000fe20000000800 */
[----:B------:R-:W-:Y:S01]  /*0fb0*/  ULDC UR24, c[0x0][0x648] ;  /* 0x0001920000187ab9 */ /* 0x000fe20000000800 */
[----:B------:R-:W-:Y:S01]  /*0fc0*/  ULDC UR25, c[0x0][0x638] ;  /* 0x00018e0000197ab9 */ /* 0x000fe20000000800 */
[----:B------:R-:W-:Y:S01]  /*0fd0*/  UMOV UR12, UR27 ;  /* 0x0000001b000c7c82 */ /* 0x000fe20008000000 */
[----:B------:R-:W-:Y:S07]  /*0fe0*/  @!P0 BRA `(.L_x_11) ;  /* 0x0000000000308947 */ /* 0x000fee0003800000 */
[----:B------:R-:W-:Y:S02]  /*0ff0*/  ULDC UR16, c[0x0][0x64c] ;  /* 0x0001930000107ab9 */ /* 0x000fe40000000800 */
        /* <DEDUP_REMOVED lines=8> */
[----:B------:R-:W-:-:S07]  /*1080*/  UIMAD.WIDE.U32.X UR6, UR21, UR7, UR16, UP1 ;  /* 0x00000007150672a5 */ /* 0x000fce00088e0410 */
[----:B------:R-:W-:Y:S01]  /*1090*/  UMOV UR12, UR6 ;  /* 0x00000006000c7c82 */ /* 0x000fe20008000000 */
[----:B------:R-:W-:-:S05]  /*10a0*/  UMOV UR13, UR7 ;  /* 0x00000007000d7c82 */ /* 0x000fca0008000000 */
.L_x_11:
[----:B------:R-:W-:Y:S01]  /*10b0*/  UISETP.NE.AND UP1, UPT, UR38, URZ, UPT ;  /* 0x0000003f2600728c */ /* 0x000fe2000bf25270 */
[----:B------:R-:W-:Y:S01]  /*10c0*/  IMAD.MOV.U32 R0, RZ, RZ, 0x1 ;  /* 0x00000001ff007424 */ /* 0x000fe200078e00ff */
[----:B------:R-:W-:Y:S01]  /*10d0*/  USHF.R.U64 UR6, UR12, UR24, UR13 ;  /* 0x000000180c067299 */ /* 0x000fe2000800120d */
[----:B------:R-:W-:Y:S01]  /*10e0*/  IMAD.U32 R19, RZ, RZ, UR5 ;  /* 0x00000005ff137e24 */ /* 0x000fe2000f8e00ff */
[----:B------:R-:W-:Y:S02]  /*10f0*/  ULOP3.LUT UR20, UR26, UR20, URZ, 0xc0, !UPT ;  /* 0x000000141a147292 */ /* 0x000fe4000f8ec03f */
[----:B------:R-:W-:Y:S02]  /*1100*/  UIADD3 UR7, -UR6, URZ, URZ ;  /* 0x0000003f06077290 */ /* 0x000fe4000fffe13f */
[----:B------:R-:W-:Y:S02]  /*1110*/  UIMAD UR19, UR19, UR6, UR20 ;  /* 0x00000006131372a4 */ /* 0x000fe4000f8e0214 */
[----:B------:R-:W-:-:S02]  /*1120*/  ULOP3.LUT UR11, UR22, UR11, URZ, 0xc0, !UPT ;  /* 0x0000000b160b7292 */ /* 0x000fc4000f8ec03f */
[----:B------:R-:W-:Y:S02]  /*1130*/  @UP1 UIMAD UR4, UR28, UR23, UR9 ;  /* 0x000000171c0412a4 */ /* 0x000fe4000f8e0209 */
[----:B------:R-:W-:-:S03]  /*1140*/  UIMAD UR6, UR7, UR25, UR27 ;  /* 0x00000019070672a4 */ /* 0x000fc6000f8e021b */
[----:B------:R-:W-:Y:S01]  /*1150*/  ULDC UR7, c[0x0][0x610] ;  /* 0x0001840000077ab9 */ /* 0x000fe20000000800 */
[----:B------:R-:W-:Y:S02]  /*1160*/  UIMAD UR6, UR6, UR10, UR11 ;  /* 0x0000000a060672a4 */ /* 0x000fe4000f8e020b */
[----:B------:R-:W-:-:S04]  /*1170*/  UIMAD UR4, UR19, UR7, UR4 ;  /* 0x00000007130472a4 */ /* 0x000fc8000f8e0204 */
[----:B------:R-:W-:Y:S02]  /*1180*/  USEL UR7, UR6, UR4, !UP1 ;  /* 0x0000000406077287 */ /* 0x000fe4000c800000 */
[----:B------:R-:W-:-:S04]  /*1190*/  USEL UR4, UR4, UR6, !UP1 ;  /* 0x0000000604047287 */ /* 0x000fc8000c800000 */
[----:B------:R-:W-:Y:S02]  /*11a0*/  IMAD.U32 R2, RZ, RZ, UR7 ;  /* 0x00000007ff027e24 */ /* 0x000fe4000f8e00ff */
[----:B------:R-:W-:-:S07]  /*11b0*/  IMAD.U32 R18, RZ, RZ, UR4 ;  /* 0x00000004ff127e24 */ /* 0x000fce000f8e00ff */
.L_x_9:
[----:B------:R-:W-:Y:S02]  /*11c0*/  ULDC UR4, c[0x0][0x28c] ;  /* 0x0000a30000047ab9 */ /* 0x000fe40000000800 */
[----:B------:R-:W-:-:S04]  /*11d0*/  UIADD3 UR4, UR4, 0x7f, URZ ;  /* 0x0000007f04047890 */ /* 0x000fc8000fffe03f */
[----:B------:R-:W-:-:S04]  /*11e0*/  USHF.R.S32.HI UR5, URZ, 0x1f, UR4 ;  /* 0x0000001f3f057899 */ /* 0x000fc80008011404 */
[----:B------:R-:W-:-:S04]  /*11f0*/  ULEA.HI UR5, UR5, UR4, URZ, 0x7 ;  /* 0x0000000405057291 */ /* 0x000fc8000f8f383f */
[----:B------:R-:W-:Y:S01]  /*1200*/  USHF.R.S32.HI UR37, URZ, 0x7, UR5 ;  /* 0x000000073f257899 */ /* 0x000fe20008011405 */
[----:B------:R-:W-:Y:S11]  /*1210*/  @!P1 BRA `(.L_x_12) ;  /* 0x0000005800889947 */ /* 0x000ff60003800000 */
[----:B------:R-:W-:-:S06]  /*1220*/  UISETP.GT.U32.AND UP1, UPT, UR18, 0x1, UPT ;  /* 0x000000011200788c */ /* 0x000fcc000bf24070 */
[----:B------:R-:W-:-:S13]  /*1230*/  PLOP3.LUT P0, PT, PT, PT, UP1, 0x80, 0x0 ;  /* 0x000000000000781c */ /* 0x000fda0003f0f018 */
[----:B------:R-:W-:Y:S05]  /*1240*/  @P0 EXIT ;  /* 0x000000000000094d */ /* 0x000fea0003800000 */
.L_x_13:
[----:B------:R-:W-:-:S08]  /*1250*/  NOP ;  /* 0x0000000000007918 */ /* 0x000fd00000000000 */
[----:B------:R-:W0:Y:S02]  /*1260*/  USETMAXREG.TRY_ALLOC.CTAPOOL UP1, 0xe8 ;  /* 0x000000e8000079c8 */ /* 0x000e240008020600 */
[----:B0-----:R-:W-:-:S13]  /*1270*/  PLOP3.LUT P0, PT, PT, PT, UP1, 0x80, 0x0 ;  /* 0x000000000000781c */ /* 0x001fda0003f0f018 */
[----:B------:R-:W-:Y:S05]  /*1280*/  @!P0 BRA `(.L_x_13) ;  /* 0xfffffffc00f08947 */ /* 0x000fea000383ffff */
[----:B------:R-:W-:-:S13]  /*1290*/  LOP3.LUT P0, RZ, R0, 0xff, RZ, 0xc0, !PT ;  /* 0x000000ff00ff7812 */ /* 0x000fda000780c0ff */
[----:B------:R-:W-:Y:S05]  /*12a0*/  @!P0 EXIT ;  /* 0x000000000000894d */ /* 0x000fea0003800000 */
[----:B------:R-:W-:Y:S01]  /*12b0*/  SHF.R.S32.HI R0, RZ, 0x1f, R3 ;  /* 0x0000001fff007819 */ /* 0x000fe20000011403 */
[----:B------:R-:W0:Y:S01]  /*12c0*/  S2UR UR5, SR_CgaCtaId ;  /* 0x00000000000579c3 */ /* 0x000e220000008800 */
[----:B------:R-:W-:Y:S01]  /*12d0*/  UMOV UR42, 0x400 ;  /* 0x00000400002a7882 */ /* 0x000fe20000000000 */
[----:B------:R-:W-:Y:S01]  /*12e0*/  USHF.R.U32.HI UR4, URZ, 0x2, UR37 ;  /* 0x000000023f047899 */ /* 0x000fe20008011625 */
[CC--:B------:R-:W-:Y:S01]  /*12f0*/  LEA.HI R4, R0.reuse, R3.reuse, RZ, 0x2 ;  /* 0x0000000300047211 */ /* 0x0c0fe200078f10ff */
[----:B------:R-:W-:Y:S01]  /*1300*/  ULOP3.LUT UR45, UR37, 0x3, URZ, 0xc0, !UPT ;  /* 0x00000003252d7892 */ /* 0x000fe2000f8ec03f */
[----:B------:R-:W-:Y:S01]  /*1310*/  LEA.HI R0, R0, R3, RZ, 0x5 ;  /* 0x0000000300007211 */ /* 0x000fe200078f28ff */
[----:B------:R-:W-:Y:S01]  /*1320*/  UISETP.LT.AND UP1, UPT, UR37, 0x1, UPT ;  /* 0x000000012500788c */ /* 0x000fe2000bf21270 */
[--C-:B------:R-:W-:Y:S01]  /*1330*/  SHF.R.S32.HI R88, RZ, 0x2, R4.reuse ;  /* 0x00000002ff587819 */ /* 0x100fe20000011404 */
[----:B------:R-:W1:Y:S01]  /*1340*/  LDC.64 R6, c[0x0][0x5c8] ;  /* 0x00017200ff067b82 */ /* 0x000e620000000a00 */
[----:B------:R-:W-:Y:S01]  /*1350*/  SHF.R.S32.HI R5, RZ, 0x1f, R4 ;  /* 0x0000001fff057819 */ /* 0x000fe20000011404 */
[----:B------:R-:W-:Y:S01]  /*1360*/  ULOP3.LUT UR4, UR4, 0x1, URZ, 0xc0, !UPT ;  /* 0x0000000104047892 */ /* 0x000fe2000f8ec03f */
[----:B------:R-:W-:Y:S01]  /*1370*/  LOP3.LUT R4, R4, 0xfffffffc, RZ, 0xc0, !PT ;  /* 0xfffffffc04047812 */ /* 0x000fe200078ec0ff */
[----:B------:R-:W-:Y:S01]  /*1380*/  ULDC UR44, c[0x0][0x658] ;  /* 0x00019600002c7ab9 */ /* 0x000fe20000000800 */
[----:B------:R-:W-:Y:S01]  /*1390*/  LEA.HI R5, R5, R88, RZ, 0x3 ;  /* 0x0000005805057211 */ /* 0x000fe200078f18ff */
[----:B------:R-:W-:Y:S01]  /*13a0*/  UMOV UR6, 0xffffffff ;  /* 0xffffffff00067882 */ /* 0x000fe20000000000 */
[----:B------:R-:W-:Y:S01]  /*13b0*/  ULDC UR8, c[0x0][0x284] ;  /* 0x0000a10000087ab9 */ /* 0x000fe20000000800 */
[----:B------:R-:W-:Y:S01]  /*13c0*/  IMAD.IADD R4, R3, 0x1, -R4 ;  /* 0x0000000103047824 */ /* 0x000fe200078e0a04 */
[----:B------:R-:W-:Y:S01]  /*13d0*/  LOP3.LUT R5, R5, 0xfffffff8, RZ, 0xc0, !PT ;  /* 0xfffffff805057812 */ /* 0x000fe200078ec0ff */
[----:B------:R-:W-:Y:S01]  /*13e0*/  USEL UR45, UR45, URZ, !UP0 ;  /* 0x0000003f2d2d7287 */ /* 0x000fe2000c000000 */
[----:B------:R-:W-:Y:S01]  /*13f0*/  SHF.R.S32.HI R3, RZ, 0x5, R0 ;  /* 0x00000005ff037819 */ /* 0x000fe20000011400 */
[----:B------:R-:W-:Y:S01]  /*1400*/  VIADD R0, R95, 0xffffffff ;  /* 0xffffffff5f007836 */ /* 0x000fe20000000000 */
[----:B------:R-:W-:Y:S01]  /*1410*/  USEL UR46, UR37, 0x1, UP1 ;  /* 0x00000001252e7887 */ /* 0x000fe20008800000 */
[----:B------:R-:W-:Y:S01]  /*1420*/  IMAD.IADD R88, R88, 0x1, -R5 ;  /* 0x0000000158587824 */ /* 0x000fe200078e0a05 */
[----:B------:R-:W-:Y:S01]  /*1430*/  USHF.L.U32 UR6, UR6, UR44, URZ ;  /* 0x0000002c06067299 */ /* 0x000fe2000800063f */
[----:B------:R-:W2:Y:S01]  /*1440*/  LDC R5, c[0x0][0x288] ;  /* 0x0000a200ff057b82 */ /* 0x000ea20000000800 */
[----:B0-----:R-:W-:Y:S01]  /*1450*/  ULEA UR42, UR5, UR42, 0x18 ;  /* 0x0000002a052a7291 */ /* 0x001fe2000f8ec03f */
[C---:B------:R-:W-:Y:S01]  /*1460*/  ISETP.NE.AND P0, PT, R0.reuse, RZ, PT ;  /* 0x000000ff0000720c */ /* 0x040fe20003f05270 */
[----:B------:R-:W-:Y:S01]  /*1470*/  IMAD.SHL.U32 R0, R0, 0x8, RZ ;  /* 0x0000000800007824 */ /* 0x000fe200078e00ff */
[--C-:B------:R-:W-:Y:S01]  /*1480*/  SHF.R.S32.HI R89, RZ, 0x1f, R88.reuse ;  /* 0x0000001fff597819 */ /* 0x100fe20000011458 */
[----:B------:R-:W-:Y:S01]  /*1490*/  UIADD3 UR50, UR42, 0x50, URZ ;  /* 0x000000502a327890 */ /* 0x000fe2000fffe03f */
[----:B------:R-:W-:Y:S01]  /*14a0*/  IMAD.SHL.U32 R90, R4, 0x2, RZ ;  /* 0x00000002045a7824 */ /* 0x000fe200078e00ff */
[----:B------:R-:W-:Y:S01]  /*14b0*/  UISETP.EQ.U32.AND UP0, UPT, UR4, 0x1, !UP0 ;  /* 0x000000010400788c */ /* 0x000fe2000c702070 */
[C-C-:B------:R-:W-:Y:S01]  /*14c0*/  IMAD R97, R3.reuse, -0x10, -R88.reuse ;  /* 0xfffffff003617824 */ /* 0x140fe200078e0a58 */
[----:B------:R-:W-:Y:S01]  /*14d0*/  LOP3.LUT R0, R0, 0x8, RZ, 0xc0, !PT ;  /* 0x0000000800007812 */ /* 0x000fe200078ec0ff */
[----:B------:R-:W-:Y:S01]  /*14e0*/  IMAD.WIDE R88, R3, 0x10, R88 ;  /* 0x0000001003587825 */ /* 0x000fe200078e0258 */
[C---:B-1----:R-:W-:Y:S01]  /*14f0*/  SHF.L.U64.HI R92, R6.reuse, 0x3, R7 ;  /* 0x00000003065c7819 */ /* 0x042fe20000010207 */
[----:B------:R-:W-:Y:S01]  /*1500*/  ULDC UR43, c[0x0][0x600] ;  /* 0x00018000002b7ab9 */ /* 0x000fe20000000800 */
[----:B------:R-:W-:Y:S01]  /*1510*/  SEL R98, RZ, 0x1, P0 ;  /* 0x00000001ff627807 */ /* 0x000fe20000000000 */
[----:B------:R-:W-:Y:S01]  /*1520*/  IMAD.SHL.U32 R93, R6, 0x8, RZ ;  /* 0x00000008065d7824 */ /* 0x000fe200078e00ff */
[----:B------:R-:W-:Y:S01]  /*1530*/  LEA R95, R95, UR50, 0x3 ;  /* 0x000000325f5f7c11 */ /* 0x000fe2000f8e18ff */
[----:B------:R-:W-:Y:S01]  /*1540*/  VIADD R97, R97, UR8 ;  /* 0x0000000861617c36 */ /* 0x000fe20008000000 */
[C---:B------:R-:W-:Y:S01]  /*1550*/  LOP3.LUT R99, R0.reuse, 0x8, RZ, 0x3c, !PT ;  /* 0x0000000800637812 */ /* 0x040fe200078e3cff */
[----:B------:R-:W-:Y:S01]  /*1560*/  UMOV UR7, 0x1 ;  /* 0x0000000100077882 */ /* 0x000fe20000000000 */
[----:B------:R-:W-:Y:S01]  /*1570*/  LOP3.LUT R96, R0, 0x18, RZ, 0x3c, !PT ;  /* 0x0000001800607812 */ /* 0x000fe200078e3cff */
[----:B------:R-:W-:Y:S01]  /*1580*/  ULOP3.LUT UR49, UR40, 0x1, URZ, 0xfc, !UPT ;  /* 0x0000000128317892 */ /* 0x000fe2000f8efc3f */
[----:B------:R-:W-:Y:S01]  /*1590*/  SHF.R.S32.HI R91, RZ, 0x1f, R90 ;  /* 0x0000001fff5b7819 */ /* 0x000fe2000001145a */
[----:B------:R-:W-:Y:S01]  /*15a0*/  USHF.L.U32 UR36, UR37, 0x1, URZ ;  /* 0x0000000125247899 */ /* 0x000fe2000800063f */
[----:B--2---:R-:W-:Y:S01]  /*15b0*/  IMAD R94, R4, -0x2, R5 ;  /* 0xfffffffe045e7824 */ /* 0x004fe200078e0205 */
[----:B------:R-:W-:-:S02]  /*15c0*/  USHF.L.U64.HI UR41, UR52, 0x1, UR39 ;  /* 0x0000000134297899 */ /* 0x000fc40008010227 */
[----:B------:R-:W-:Y:S02]  /*15d0*/  UIADD3 UR43, UR43, -0x1, URZ ;  /* 0xffffffff2b2b7890 */ /* 0x000fe4000fffe03f */
[----:B------:R-:W-:Y:S02]  /*15e0*/  USHF.L.U32 UR44, UR7, UR44, URZ ;  /* 0x0000002c072c7299 */ /* 0x000fe4000800063f */
[----:B------:R-:W-:Y:S02]  /*15f0*/  UIADD3 UR46, -UR46, UR37, URZ ;  /* 0x000000252e2e7290 */ /* 0x000fe4000fffe13f */
[----:B------:R-:W-:Y:S02]  /*1600*/  ULOP3.LUT UR47, URZ, UR6, URZ, 0x33, !UPT ;  /* 0x000000063f2f7292 */ /* 0x000fe4000f8e333f */
[----:B------:R-:W-:-:S12]  /*1610*/  USEL UR48, URZ, 0x1, !UP0 ;  /* 0x000000013f307887 */ /* 0x000fd8000c000000 */
.L_x_161:
[----:B------:R-:W-:-:S04]  /*1620*/  SHF.L.U32 R0, R98, 0x1f, RZ ;  /* 0x0000001f62007819 */ /* 0x000fc800000006ff */
[----:B------:R-:W0:Y:S02]  /*1630*/  SYNCS.PHASECHK.TRANS64.TRYWAIT P0, [R95+URZ+-0x8], R0 ;  /* 0xfffff8005f0075a7 */ /* 0x000e24000800017f */
[----:B012345:R-:W-:Y:S05]  /*1640*/  @!P0 BRA `(.L_x_14) ;  /* 0x0000006400a08947 */ /* 0x03ffea0003800000 */
.L_x_183:
[----:B------:R-:W-:Y:S02]  /*1650*/  ULDC UR4, c[0x0][0x28c] ;  /* 0x0000a30000047ab9 */ /* 0x000fe40000000800 */
[----:B------:R-:W-:-:S13]  /*1660*/  ISETP.LT.AND P0, PT, RZ, UR4, PT ;  /* 0x00000004ff007c0c */ /* 0x000fda000bf01270 */
[----:B------:R-:W-:Y:S05]  /*1670*/  @P0 BRA `(.L_x_15) ;  /* 0x0000000000400947 */ /* 0x000fea0003800000 */
[----:B0-----:R-:W-:Y:S01]  /*1680*/  MOV R0, 0x0 ;  /* 0x0000000000007802 */ /* 0x001fe20000000f00 */
[----:B------:R-:W-:Y:S01]  /*1690*/  ULDC.64 UR4, c[0x4][0x68] ;  /* 0x01001a0000047ab9 */ /* 0x000fe20000000a00 */
[----:B------:R-:W-:Y:S01]  /*16a0*/  ULDC.64 UR6, c[0x4][0x8] ;  /* 0x0100020000067ab9 */ /* 0x000fe20000000a00 */
[----:B------:R-:W-:Y:S01]  /*16b0*/  IMAD.U32 R4, RZ, RZ, UR4 ;  /* 0x00000004ff047e24 */ /* 0x000fe2000f8e00ff */
[----:B------:R0:W1:Y:S01]  /*16c0*/  LDC.64 R14, c[0x4][R0] ;  /* 0x01000000000e7b82 */ /* 0x0000620000000a00 */
[----:B------:R-:W-:Y:S01]  /*16d0*/  IMAD.U32 R5, RZ, RZ, UR5 ;  /* 0x00000005ff057e24 */ /* 0x000fe2000f8e00ff */
[----:B------:R-:W-:Y:S01]  /*16e0*/  ULDC.64 UR4, c[0x4][0x70] ;  /* 0x01001c0000047ab9 */ /* 0x000fe20000000a00 */
[----:B------:R-:W-:Y:S02]  /*16f0*/  IMAD.U32 R10, RZ, RZ, UR6 ;  /* 0x00000006ff0a7e24 */ /* 0x000fe4000f8e00ff */
[----:B------:R-:W-:Y:S02]  /*1700*/  IMAD.U32 R6, RZ, RZ, UR4 ;  /* 0x00000004ff067e24 */ /* 0x000fe4000f8e00ff */
[----:B------:R-:W-:-:S02]  /*1710*/  IMAD.U32 R7, RZ, RZ, UR5 ;  /* 0x00000005ff077e24 */ /* 0x000fc4000f8e00ff */
[----:B------:R-:W-:Y:S02]  /*1720*/  IMAD.U32 R11, RZ, RZ, UR7 ;  /* 0x00000007ff0b7e24 */ /* 0x000fe4000f8e00ff */
[----:B------:R-:W-:Y:S02]  /*1730*/  IMAD.MOV.U32 R8, RZ, RZ, 0x1e1 ;  /* 0x000001e1ff087424 */ /* 0x000fe400078e00ff */
[----:B------:R-:W-:Y:S02]  /*1740*/  IMAD.MOV.U32 R12, RZ, RZ, 0x1 ;  /* 0x00000001ff0c7424 */ /* 0x000fe400078e00ff */
[----:B0-----:R-:W-:-:S07]  /*1750*/  IMAD.MOV.U32 R13, RZ, RZ, RZ ;  /* 0x000000ffff0d7224 */ /* 0x001fce00078e00ff */
[----:B------:R-:W-:-:S07]  /*1760*/  LEPC R20, `(.L_x_15) ;  /* 0x000000001014794e */ /* 0x000fce0000000000 */
[----:B-1---5:R-:W-:Y:S05]  /*1770*/  CALL.ABS.NOINC R14 ;  /* 0x000000000e007343 */ /* 0x022fea0003c00000 */
.L_x_15:
[----:B0-----:R-:W-:-:S05]  /*1780*/  IMAD.U32 R0, RZ, RZ, UR49 ;  /* 0x00000031ff007e24 */ /* 0x001fca000f8e00ff */
[----:B------:R-:W-:-:S13]  /*1790*/  ISETP.NE.AND P0, PT, R0, 0x3, PT ;  /* 0x000000030000780c */ /* 0x000fda0003f05270 */
[----:B------:R-:W-:Y:S05]  /*17a0*/  @!P0 BRA `(.L_x_16) ;  /* 0x0000000000048947 */ /* 0x000fea0003800000 */
[----:B------:R-:W-:Y:S01]  /*17b0*/  BPT.TRAP 0x1 ;  /* 0x000000040000795c */ /* 0x000fe20000300000 */
.L_x_16:
[----:B------:R-:W-:Y:S02]  /*17c0*/  IMAD.U32 R3, RZ, RZ, UR45 ;  /* 0x0000002dff037e24 */ /* 0x000fe4000f8e00ff */
[----:B------:R-:W-:-:S03]  /*17d0*/  IMAD.U32 R0, RZ, RZ, UR48 ;  /* 0x00000030ff007e24 */ /* 0x000fc6000f8e00ff */
[----:B------:R-:W-:Y:S02]  /*17e0*/  LEA R3, R3, UR42, 0x3 ;  /* 0x0000002a03037c11 */ /* 0x000fe4000f8e18ff */
[----:B------:R-:W-:-:S04]  /*17f0*/  SHF.L.U32 R0, R0, 0x1f, RZ ;  /* 0x0000001f00007819 */ /* 0x000fc800000006ff */
[----:B------:R0:W1:Y:S01]  /*1800*/  SYNCS.PHASECHK.TRANS64.TRYWAIT P1, [R3+URZ], R0 ;  /* 0x00000000030075a7 */ /* 0x000062000802017f */
[----:B------:R-:W-:Y:S05]  /*1810*/  @!P0 BRA `(.L_x_17) ;  /* 0x0000000000048947 */ /* 0x000fea0003800000 */
[----:B------:R-:W-:Y:S01]  /*1820*/  BPT.TRAP 0x1 ;  /* 0x000000040000795c */ /* 0x000fe20000300000 */
.L_x_17:
[----:B------:R-:W-:-:S05]  /*1830*/  IMAD.U32 R4, RZ, RZ, UR46 ;  /* 0x0000002eff047e24 */ /* 0x000fca000f8e00ff */
[----:B------:R-:W-:Y:S01]  /*1840*/  ISETP.GE.AND P2, PT, R4, 0x1, PT ;  /* 0x000000010400780c */ /* 0x000fe20003f46270 */
[----:B-1----:R-:W-:-:S12]  /*1850*/  @P1 BRA `(.L_x_18) ;  /* 0x0000000000081947 */ /* 0x002fd80003800000 */
[----:B------:R-:W1:Y:S02]  /*1860*/  SYNCS.PHASECHK.TRANS64.TRYWAIT P1, [R3+URZ], R0 ;  /* 0x00000000030075a7 */ /* 0x000e64000802017f */
[----:B-1----:R-:W-:Y:S05]  /*1870*/  @!P1 BRA `(.L_x_19) ;  /* 0x0000006400289947 */ /* 0x002fea0003800000 */
.L_x_18:
[----:B------:R-:W-:Y:S05]  /*1880*/  WARPSYNC.ALL ;  /* 0x0000000000007948 */ /* 0x000fea0003800000 */
[----:B------:R-:W-:Y:S01]  /*1890*/  UIADD3 UR4, UR42, 0x180, URZ ;  /* 0x000001802a047890 */ /* 0x000fe2000fffe03f */
[----:B------:R-:W-:Y:S01]  /*18a0*/  WARPGROUP.ARRIVE ;  /* 0x00000000000079c5 */ /* 0x000fe20000000000 */
[----:B------:R-:W-:Y:S02]  /*18b0*/  UIADD3 UR5, UR42, 0x10180, URZ ;  /* 0x000101802a057890 */ /* 0x000fe4000fffe03f */
[----:B------:R-:W-:Y:S02]  /*18c0*/  USHF.R.U32.HI UR4, URZ, 0x4, UR4 ;  /* 0x000000043f047899 */ /* 0x000fe40008011604 */
[----:B------:R-:W-:-:S02]  /*18d0*/  USHF.R.U32.HI UR5, URZ, 0x4, UR5 ;  /* 0x000000043f057899 */ /* 0x000fc40008011605 */
[----:B------:R-:W-:Y:S02]  /*18e0*/  ULOP3.LUT UR4, UR4, 0x3fff, URZ, 0xc0, !UPT ;  /* 0x00003fff04047892 */ /* 0x000fe4000f8ec03f */
[----:B------:R-:W-:Y:S02]  /*18f0*/  ULOP3.LUT UR5, UR5, 0x3fff, URZ, 0xc0, !UPT ;  /* 0x00003fff05057892 */ /* 0x000fe4000f8ec03f */
[----:B------:R-:W-:Y:S02]  /*1900*/  ULOP3.LUT UR8, UR4, 0x10000, URZ, 0xfc, !UPT ;  /* 0x0001000004087892 */ /* 0x000fe4000f8efc3f */
[----:B------:R-:W-:Y:S02]  /*1910*/  ULOP3.LUT UR9, UR5, 0x10000, URZ, 0xfc, !UPT ;  /* 0x0001000005097892 */ /* 0x000fe4000f8efc3f */
[----:B------:R-:W-:Y:S02]  /*1920*/  ULEA UR11, UR45, UR8, 0xa ;  /* 0x000000082d0b7291 */ /* 0x000fe4000f8e503f */
[----:B------:R-:W-:Y:S01]  /*1930*/  ULEA UR10, UR45, UR9, 0xb ;  /* 0x000000092d0a7291 */ /* 0x000fe2000f8e583f */
[----:B------:R-:W-:Y:S01]  /*1940*/  UMOV UR5, 0x40000040 ;  /* 0x4000004000057882 */ /* 0x000fe20000000000 */
[----:B------:R-:W-:-:S03]  /*1950*/  UMOV UR7, 0x40000040 ;  /* 0x4000004000077882 */ /* 0x000fc60000000000 */
[----:B------:R-:W-:Y:S02]  /*1960*/  UMOV UR4, UR11 ;  /* 0x0000000b00047c82 */ /* 0x000fe40008000000 */
[----:B------:R-:W-:Y:S02]  /*1970*/  UMOV UR6, UR10 ;  /* 0x0000000a00067c82 */ /* 0x000fe40008000000 */
[----:B------:R-:W-:Y:S01]  /*1980*/  HGMMA.64x128x16.F32 R24, gdesc[UR4], RZ, !UPT, gsb0 ;  /* 0x01e00000041879f0 */ /* 0x000fe2000c0008ff */
[----:B------:R-:W-:Y:S02]  /*1990*/  UIADD3 UR4, UR11, 0x2, URZ ;  /* 0x000000020b047890 */ /* 0x000fe4000fffe03f */
[----:B------:R-:W-:Y:S01]  /*19a0*/  UIADD3 UR6, UR10, 0x2, URZ ;  /* 0x000000020a067890 */ /* 0x000fe2000fffe03f */
[----:B------:R-:W-:Y:S01]  /*19b0*/  UMOV UR5, 0x40000040 ;  /* 0x4000004000057882 */ /* 0x000fe20000000000 */
[----:B------:R-:W-:Y:S01]  /*19c0*/  UMOV UR7, 0x40000040 ;  /* 0x4000004000077882 */ /* 0x000fe20000000000 */
[----:B------:R-:W-:-:S02]  /*19d0*/  WARPGROUP.DEPBAR.LE gsb0, 0x0 ;  /* 0x00008000000079c5 */ /* 0x000fc40000010000 */
[----:B------:R-:W-:-:S06]  /*19e0*/  WARPGROUP.ARRIVE ;  /* 0x00000000000079c5 */ /* 0x000fcc0000000000 */
[----:B------:R-:W-:Y:S01]  /*19f0*/  HGMMA.64x128x16.F32 R24, gdesc[UR4], R24, gsb0 ;  /* 0x01e00000041879f0 */ /* 0x000fe20008000818 */
[----:B------:R-:W-:Y:S02]  /*1a00*/  UIADD3 UR4, UR11, 0x4, URZ ;  /* 0x000000040b047890 */ /* 0x000fe4000fffe03f */
[----:B------:R-:W-:Y:S01]  /*1a10*/  UIADD3 UR6, UR10, 0x4, URZ ;  /* 0x000000040a067890 */ /* 0x000fe2000fffe03f */
[----:B------:R-:W-:Y:S01]  /*1a20*/  UMOV UR5, 0x40000040 ;  /* 0x4000004000057882 */ /* 0x000fe20000000000 */
[----:B------:R-:W-:Y:S01]  /*1a30*/  UMOV UR7, 0x40000040 ;  /* 0x4000004000077882 */ /* 0x000fe20000000000 */
[----:B------:R-:W-:Y:S02]  /*1a40*/  WARPGROUP.DEPBAR.LE gsb0, 0x0 ;  /* 0x00008000000079c5 */ /* 0x000fe40000010000 */
        /* <DEDUP_REMOVED lines=36> */
[----:B------:R-:W-:Y:S03]  /*1c90*/  HGMMA.64x128x16.F32 R24, gdesc[UR4], R24, gsb0 ;  /* 0x01e00000041879f0 */ /* 0x000fe60008000818 */
[----:B------:R-:W-:Y:S02]  /*1ca0*/  WARPGROUP.DEPBAR.LE gsb0, 0x0 ;  /* 0x00008000000079c5 */ /* 0x000fe40000010000 */
[----:B------:R-:W-:Y:S05]  /*1cb0*/  @!P2 BRA `(.L_x_20) ;  /* 0x000000040084a947 */ /* 0x000fea0003800000 */
[----:B------:R-:W-:Y:S01]  /*1cc0*/  UIADD3 UR10, UR45, 0x1, URZ ;  /* 0x000000012d0a7890 */ /* 0x000fe2000fffe03f */
[----:B01----:R-:W-:Y:S01]  /*1cd0*/  IMAD.U32 R0, RZ, RZ, UR46 ;  /* 0x0000002eff007e24 */ /* 0x003fe2000f8e00ff */
[----:B------:R-:W-:Y:S02]  /*1ce0*/  UMOV UR11, UR45 ;  /* 0x0000002d000b7c82 */ /* 0x000fe40008000000 */
[----:B------:R-:W-:-:S04]  /*1cf0*/  UISETP.NE.AND UP0, UPT, UR10, 0x4, UPT ;  /* 0x000000040a00788c */ /* 0x000fc8000bf05270 */
[----:B------:R-:W-:Y:S02]  /*1d00*/  USEL UR4, URZ, 0x1, UP0 ;  /* 0x000000013f047887 */ /* 0x000fe40008000000 */
[----:B------:R-:W-:Y:S02]  /*1d10*/  USEL UR10, UR10, URZ, UP0 ;  /* 0x0000003f0a0a7287 */ /* 0x000fe40008000000 */
[----:B------:R-:W-:-:S06]  /*1d20*/  ULOP3.LUT UR4, UR48, UR4, URZ, 0x3c, !UPT ;  /* 0x0000000430047292 */ /* 0x000fcc000f8e3c3f */
[----:B------:R-:W-:-:S07]  /*1d30*/  IMAD.U32 R5, RZ, RZ, UR4 ;  /* 0x00000004ff057e24 */ /* 0x000fce000f8e00ff */
.L_x_27:
[----:B01----:R-:W-:Y:S05]  /*1d40*/  @!P0 BRA `(.L_x_21) ;  /* 0x0000000000048947 */ /* 0x003fea0003800000 */
[----:B------:R-:W-:Y:S01]  /*1d50*/  BPT.TRAP 0x1 ;  /* 0x000000040000795c */ /* 0x000fe20000300000 */
.L_x_21:
[----:B------:R-:W-:Y:S01]  /*1d60*/  ULEA UR4, UR10, UR42, 0x3 ;  /* 0x0000002a0a047291 */ /* 0x000fe2000f8e183f */
[----:B------:R-:W-:-:S08]  /*1d70*/  SHF.L.U32 R3, R5, 0x1f, RZ ;  /* 0x0000001f05037819 */ /* 0x000fd000000006ff */
[----:B------:R0:W1:Y:S01]  /*1d80*/  SYNCS.PHASECHK.TRANS64.TRYWAIT P1, [UR4], R3 ;  /* 0x00000003ff0075a7 */ /* 0x0000620008020144 */
[----:B------:R-:W-:Y:S05]  /*1d90*/  @!P0 BRA `(.L_x_22) ;  /* 0x0000000000048947 */ /* 0x000fea0003800000 */
[----:B------:R-:W-:Y:S01]  /*1da0*/  BPT.TRAP 0x1 ;  /* 0x000000040000795c */ /* 0x000fe20000300000 */
.L_x_22:
[----:B-1----:R-:W-:Y:S05]  /*1db0*/  @P1 BRA `(.L_x_23) ;  /* 0x0000000000081947 */ /* 0x002fea0003800000 */
[----:B------:R-:W1:Y:S02]  /*1dc0*/  SYNCS.PHASECHK.TRANS64.TRYWAIT P1, [UR4], R3 ;  /* 0x00000003ff0075a7 */ /* 0x000e640008020144 */
[----:B-1----:R-:W-:Y:S05]  /*1dd0*/  @!P1 BRA `(.L_x_24) ;  /* 0x0000005c00e49947 */ /* 0x002fea0003800000 */
.L_x_23:
[----:B------:R-:W-:Y:S01]  /*1de0*/  ULEA UR13, UR10, UR8, 0xa ;  /* 0x000000080a0d7291 */ /* 0x000fe2000f8e503f */
[----:B------:R-:W-:Y:S01]  /*1df0*/  WARPGROUP.ARRIVE ;  /* 0x00000000000079c5 */ /* 0x000fe20000000000 */
[----:B------:R-:W-:Y:S01]  /*1e00*/  ULEA UR12, UR10, UR9, 0xb ;  /* 0x000000090a0c7291 */ /* 0x000fe2000f8e583f */
[----:B------:R-:W-:Y:S01]  /*1e10*/  UMOV UR5, 0x40000040 ;  /* 0x4000004000057882 */ /* 0x000fe20000000000 */
[----:B------:R-:W-:-:S03]  /*1e20*/  UMOV UR7, 0x40000040 ;  /* 0x4000004000077882 */ /* 0x000fc60000000000 */
[----:B------:R-:W-:Y:S02]  /*1e30*/  UMOV UR4, UR13 ;  /* 0x0000000d00047c82 */ /* 0x000fe40008000000 */
[----:B------:R-:W-:Y:S02]  /*1e40*/  UMOV UR6, UR12 ;  /* 0x0000000c00067c82 */ /* 0x000fe40008000000 */
[----:B------:R-:W-:Y:S01]  /*1e50*/  HGMMA.64x128x16.F32 R24, gdesc[UR4], R24, gsb0 ;  /* 0x01e00000041879f0 */ /* 0x000fe20008000818 */
        /* <DEDUP_REMOVED lines=51> */
[----:B------:R-:W-:Y:S01]  /*2190*/  BPT.TRAP 0x1 ;  /* 0x000000040000795c */ /* 0x000fe20000300000 */
.L_x_25:
[----:B------:R-:W-:Y:S02]  /*21a0*/  UISETP.GT.U32.AND UP0, UPT, UR40, 0x1, UPT ;  /* 0x000000012800788c */ /* 0x000fe4000bf04070 */
[----:B------:R-:W-:-:S04]  /*21b0*/  ULEA UR4, UR11, UR42, 0x3 ;  /* 0x0000002a0b047291 */ /* 0x000fc8000f8e183f */
[----:B------:R-:W-:Y:S01]  /*21c0*/  UIADD3 UR4, UR4, 0x20, URZ ;  /* 0x0000002004047890 */ /* 0x000fe2000fffe03f */
[----:B------:R-:W-:-:S03]  /*21d0*/  PLOP3.LUT P1, PT, PT, PT, UP0, 0x80, 0x0 ;  /* 0x000000000000781c */ /* 0x000fc60003f2f008 */
[----:B------:R-:W-:-:S09]  /*21e0*/  UPRMT UR4, URZ, 0x654, UR4 ;  /* 0x000006543f047896 */ /* 0x000fd20008000004 */
[----:B------:R-:W-:Y:S01]  /*21f0*/  SYNCS.ARRIVE.TRANS64.RED.A1T0 RZ, [UR4], RZ ;  /* 0x000000ffffff79a7 */ /* 0x000fe20008100404 */
[----:B------:R-:W-:Y:S05]  /*2200*/  @P1 BRA `(.L_x_26) ;  /* 0x0000000000041947 */ /* 0x000fea0003800000 */
[----:B------:R-:W-:Y:S01]  /*2210*/  BPT.TRAP 0x1 ;  /* 0x000000040000795c */ /* 0x000fe20000300000 */
.L_x_26:
[----:B------:R-:W-:Y:S01]  /*2220*/  UIADD3 UR10, UR10, 0x1, URZ ;  /* 0x000000010a0a7890 */ /* 0x000fe2000fffe03f */
[C---:B------:R-:W-:Y:S01]  /*2230*/  ISETP.GT.AND P1, PT, R0.reuse, 0x1, PT ;  /* 0x000000010000780c */ /* 0x040fe20003f24270 */
[----:B------:R-:W-:Y:S01]  /*2240*/  UIADD3 UR11, UR11, 0x1, URZ ;  /* 0x000000010b0b7890 */ /* 0x000fe2000fffe03f */
[----:B------:R-:W-:Y:S01]  /*2250*/  VIADD R0, R0, 0xffffffff ;  /* 0xffffffff00007836 */ /* 0x000fe20000000000 */
[----:B------:R-:W-:Y:S02]  /*2260*/  UISETP.NE.AND UP0, UPT, UR10, 0x4, UPT ;  /* 0x000000040a00788c */ /* 0x000fe4000bf05270 */
[----:B------:R-:W-:Y:S02]  /*2270*/  UISETP.NE.AND UP1, UPT, UR11, 0x4, UPT ;  /* 0x000000040b00788c */ /* 0x000fe4000bf25270 */
[----:B------:R-:W-:Y:S02]  /*2280*/  USEL UR4, URZ, 0x1, UP0 ;  /* 0x000000013f047887 */ /* 0x000fe40008000000 */
[----:B------:R-:W-:-:S02]  /*2290*/  USEL UR10, UR10, URZ, UP0 ;  /* 0x0000003f0a0a7287 */ /* 0x000fc40008000000 */
[----:B------:R-:W-:Y:S02]  /*22a0*/  USEL UR11, UR11, URZ, UP1 ;  /* 0x0000003f0b0b7287 */ /* 0x000fe40008800000 */
[----:B------:R-:W-:Y:S01]  /*22b0*/  LOP3.LUT R5, R5, UR4, RZ, 0x3c, !PT ;  /* 0x0000000405057c12 */ /* 0x000fe2000f8e3cff */
[----:B------:R-:W-:Y:S09]  /*22c0*/  @P1 BRA `(.L_x_27) ;  /* 0xfffffff8009c1947 */ /* 0x000ff2000383ffff */
.L_x_20:
[----:B01----:R-:W0:Y:S01]  /*22d0*/  LDC R0, c[0x0][0x28c] ;  /* 0x0000a300ff007b82 */ /* 0x003e220000000800 */
[----:B------:R1:W-:Y:S01]  /*22e0*/  SYNCS.ARRIVE.TRANS64.A1T0 RZ, [R99+UR50], RZ ;  /* 0x000000ff63ff79a7 */ /* 0x0003e20008100032 */
[----:B0-----:R-:W-:-:S13]  /*22f0*/  ISETP.GE.AND P1, PT, R0, 0x1, PT ;  /* 0x000000010000780c */ /* 0x001fda0003f26270 */
[----:B-1----:R-:W-:Y:S05]  /*2300*/  @!P1 BRA `(.L_x_28) ;  /* 0x0000000000309947 */ /* 0x002fea0003800000 */
[----:B------:R-:W-:Y:S05]  /*2310*/  @!P0 BRA `(.L_x_29) ;  /* 0x0000000000048947 */ /* 0x000fea0003800000 */
[----:B------:R-:W-:Y:S01]  /*2320*/  BPT.TRAP 0x1 ;  /* 0x000000040000795c */ /* 0x000fe20000300000 */
.L_x_29:
[----:B------:R-:W-:Y:S02]  /*2330*/  UIADD3 UR4, UR46, UR45, URZ ;  /* 0x0000002d2e047290 */ /* 0x000fe4000fffe03f */
[----:B------:R-:W-:Y:S02]  /*2340*/  UISETP.GT.U32.AND UP0, UPT, UR40, 0x1, UPT ;  /* 0x000000012800788c */ /* 0x000fe4000bf04070 */
[----:B------:R-:W-:-:S04]  /*2350*/  USHF.L.U32 UR4, UR4, 0x3, URZ ;  /* 0x0000000304047899 */ /* 0x000fc8000800063f */
[----:B------:R-:W-:Y:S01]  /*2360*/  ULOP3.LUT UR4, UR4, 0x18, URZ, 0xc0, !UPT ;  /* 0x0000001804047892 */ /* 0x000fe2000f8ec03f */
[----:B------:R-:W-:-:S03]  /*2370*/  PLOP3.LUT P0, PT, PT, PT, UP0, 0x80, 0x0 ;  /* 0x000000000000781c */ /* 0x000fc60003f0f008 */
[----:B------:R-:W-:-:S04]  /*2380*/  UIADD3 UR4, UR42, 0x20, UR4 ;  /* 0x000000202a047890 */ /* 0x000fc8000fffe004 */
[----:B------:R-:W-:-:S09]  /*2390*/  UPRMT UR4, URZ, 0x654, UR4 ;  /* 0x000006543f047896 */ /* 0x000fd20008000004 */
[----:B------:R-:W-:Y:S01]  /*23a0*/  SYNCS.ARRIVE.TRANS64.RED.A1T0 RZ, [UR4], RZ ;  /* 0x000000ffffff79a7 */ /* 0x000fe20008100404 */
[----:B------:R-:W-:Y:S05]  /*23b0*/  @P0 BRA `(.L_x_28) ;  /* 0x0000000000040947 */ /* 0x000fea0003800000 */
[----:B------:R-:W-:Y:S01]  /*23c0*/  BPT.TRAP 0x1 ;  /* 0x000000040000795c */ /* 0x000fe20000300000 */
.L_x_28:
[----:B------:R-:W-:Y:S02]  /*23d0*/  SHF.L.U32 R0, R98, 0x1f, RZ ;  /* 0x0000001f62007819 */ /* 0x000fe400000006ff */
[----:B------:R-:W-:Y:S02]  /*23e0*/  SHF.R.S32.HI R9, RZ, 0x1f, R19 ;  /* 0x0000001fff097819 */ /* 0x000fe40000011413 */
[----:B------:R-:W0:Y:S02]  /*23f0*/  SYNCS.PHASECHK.TRANS64.TRYWAIT P0, [R95+URZ+0x8], R0 ;  /* 0x000008005f0075a7 */ /* 0x000e24000800017f */
[----:B0-----:R-:W-:Y:S05]  /*2400*/  @!P0 BRA `(.L_x_30) ;  /* 0x0000005800708947 */ /* 0x001fea0003800000 */
.L_x_184:
[----:B------:R-:W-:Y:S01]  /*2410*/  ULDC.64 UR4, c[0x0][0x5d0] ;  /* 0x0001740000047ab9 */ /* 0x000fe20000000a00 */
[----:B------:R-:W-:Y:S01]  /*2420*/  ULDC UR6, c[0x0][0x284] ;  /* 0x0000a10000067ab9 */ /* 0x000fe20000000800 */
[----:B0-----:R-:W-:Y:S02]  /*2430*/  IMAD R0, R9, UR4, RZ ;  /* 0x0000000409007c24 */ /* 0x001fe4000f8e02ff */
[----:B------:R-:W-:Y:S02]  /*2440*/  IMAD.SHL.U32 R10, R2, 0x80, RZ ;  /* 0x00000080020a7824 */ /* 0x000fe400078e00ff */
[C---:B------:R-:W-:Y:S02]  /*2450*/  IMAD R5, R19.reuse, UR5, R0 ;  /* 0x0000000513057c24 */ /* 0x040fe4000f8e0200 */
[----:B------:R-:W-:Y:S01]  /*2460*/  IMAD.SHL.U32 R0, R18, 0x40, RZ ;  /* 0x0000004012007824 */ /* 0x000fe200078e00ff */
[----:B------:R-:W-:Y:S01]  /*2470*/  SHF.R.S32.HI R11, RZ, 0x1f, R10 ;  /* 0x0000001fff0b7819 */ /* 0x000fe2000001140a */
[----:B------:R-:W-:Y:S01]  /*2480*/  IMAD.WIDE.U32 R2, R19, UR4, R90 ;  /* 0x0000000413027c25 */ /* 0x000fe2000f8e005a */
[----:B------:R-:W-:-:S02]  /*2490*/  ULDC.64 UR4, c[0x0][0x5c8] ;  /* 0x0001720000047ab9 */ /* 0x000fc40000000a00 */
[----:B------:R-:W-:Y:S01]  /*24a0*/  ISETP.GE.AND P0, PT, R0, UR6, PT ;  /* 0x0000000600007c0c */ /* 0x000fe2000bf06270 */
[----:B------:R-:W-:Y:S01]  /*24b0*/  ULDC UR6, c[0x0][0x288] ;  /* 0x0000a20000067ab9 */ /* 0x000fe20000000800 */
[----:B------:R-:W-:Y:S01]  /*24c0*/  IADD3 R2, P1, R10, R2, RZ ;  /* 0x000000020a027210 */ /* 0x000fe20007f3e0ff */
[----:B------:R-:W-:Y:S01]  /*24d0*/  IMAD.WIDE R14, R18, 0x40, R88 ;  /* 0x00000040120e7825 */ /* 0x000fe200078e0258 */
[----:B------:R-:W-:Y:S02]  /*24e0*/  ISETP.GE.OR P0, PT, R10, UR6, P0 ;  /* 0x000000060a007c0c */ /* 0x000fe40008706670 */
[----:B------:R-:W-:Y:S01]  /*24f0*/  IADD3.X R3, R11, R3, R5, P1, !PT ;  /* 0x000000030b037210 */ /* 0x000fe20000ffe405 */
[----:B------:R-:W-:-:S04]  /*2500*/  IMAD R7, R15, UR4, RZ ;  /* 0x000000040f077c24 */ /* 0x000fc8000f8e02ff */
[C---:B------:R-:W-:Y:S02]  /*2510*/  IMAD R7, R14.reuse, UR5, R7 ;  /* 0x000000050e077c24 */ /* 0x040fe4000f8e0207 */
[----:B------:R-:W-:-:S04]  /*2520*/  IMAD.WIDE.U32 R20, R14, UR4, R2 ;  /* 0x000000040e147c25 */ /* 0x000fc8000f8e0002 */
[----:B------:R-:W-:Y:S05]  /*2530*/  @P0 BRA `(.L_x_31) ;  /* 0x0000003c00e00947 */ /* 0x000fea0003800000 */
[----:B-----5:R-:W-:Y:S01]  /*2540*/  FSETP.NEU.AND P1, PT, R23, RZ, PT ;  /* 0x000000ff1700720b */ /* 0x020fe20003f2d000 */
[----:B------:R-:W-:Y:S01]  /*2550*/  IMAD.IADD R18, R94, 0x1, -R10 ;  /* 0x000000015e127824 */ /* 0x000fe200078e0a0a */
[----:B------:R-:W-:Y:S01]  /*2560*/  BSSY B0, `(.L_x_31) ;  /* 0x00003f5000007945 */ /* 0x000fe20003800000 */
[----:B------:R-:W-:Y:S02]  /*2570*/  IMAD.IADD R0, R97, 0x1, -R0 ;  /* 0x0000000161007824 */ /* 0x000fe400078e0a00 */
[----:B------:R-:W-:Y:S01]  /*2580*/  IMAD.IADD R7, R21, 0x1, R7 ;  /* 0x0000000115077824 */ /* 0x000fe200078e0207 */
[----:B------:R-:W-:-:S04]  /*2590*/  ISETP.GT.AND P0, PT, R18, RZ, PT ;  /* 0x000000ff1200720c */ /* 0x000fc80003f04270 */
[----:B------:R-:W-:-:S03]  /*25a0*/  ISETP.GT.AND P2, PT, R0, RZ, P0 ;  /* 0x000000ff0000720c */ /* 0x000fc60000744270 */
[----:B------:R-:W-:Y:S10]  /*25b0*/  @!P1 BRA `(.L_x_32) ;  /* 0x0000002c00249947 */ /* 0x000ff40003800000 */
[----:B------:R-:W0:Y:S01]  /*25c0*/  LDC.64 R100, c[0x0][0x5b8] ;  /* 0x00016e00ff647b82 */ /* 0x000e220000000a00 */
[----:B------:R-:W-:-:S07]  /*25d0*/  ULDC.64 UR4, c[0x0][0x5c0] ;  /* 0x0001700000047ab9 */ /* 0x000fce0000000a00 */
[----:B------:R-:W1:Y:S08]  /*25e0*/  LDC.64 R104, c[0x0][0x5b0] ;  /* 0x00016c00ff687b82 */ /* 0x000e700000000a00 */
[----:B------:R-:W2:Y:S01]  /*25f0*/  LDC.64 R106, c[0x0][0x5a8] ;  /* 0x00016a00ff6a7b82 */ /* 0x000ea20000000a00 */
[-C--:B0-----:R-:W-:Y:S02]  /*2600*/  IMAD R4, R9, R100.reuse, RZ ;  /* 0x0000006409047224 */ /* 0x081fe400078e02ff */
[----:B------:R-:W-:-:S04]  /*2610*/  IMAD.WIDE.U32 R2, R19, R100, R90 ;  /* 0x0000006413027225 */ /* 0x000fc800078e005a */
[----:B------:R-:W-:Y:S01]  /*2620*/  IMAD R101, R19, R101, R4 ;  /* 0x0000006513657224 */ /* 0x000fe200078e0204 */
[----:B------:R-:W-:Y:S01]  /*2630*/  IADD3 R4, P1, R10, R2, RZ ;  /* 0x000000020a047210 */ /* 0x000fe20007f3e0ff */
[----:B-1----:R-:W-:-:S03]  /*2640*/  IMAD R2, R15, R104, RZ ;  /* 0x000000680f027224 */ /* 0x002fc600078e02ff */
[----:B------:R-:W-:Y:S01]  /*2650*/  IADD3.X R5, R11, R3, R101, P1, !PT ;  /* 0x000000030b057210 */ /* 0x000fe20000ffe465 */
[C---:B------:R-:W-:Y:S02]  /*2660*/  IMAD R103, R14.reuse, R105, R2 ;  /* 0x000000690e677224 */ /* 0x040fe400078e0202 */
[----:B------:R-:W-:-:S04]  /*2670*/  IMAD.WIDE.U32 R2, R14, R104, R4 ;  /* 0x000000680e027225 */ /* 0x000fc800078e0004 */
[----:B------:R-:W-:Y:S01]  /*2680*/  IMAD.IADD R3, R3, 0x1, R103 ;  /* 0x0000000103037824 */ /* 0x000fe200078e0267 */
[----:B--2---:R-:W-:-:S04]  /*2690*/  LEA R8, P1, R2, R106, 0x1 ;  /* 0x0000006a02087211 */ /* 0x004fc800078208ff */
[----:B------:R-:W-:-:S05]  /*26a0*/  LEA.HI.X R9, R2, R107, R3, 0x1, P1 ;  /* 0x0000006b02097211 */ /* 0x000fca00008f0c03 */
[----:B------:R-:W2:Y:S01]  /*26b0*/  @P2 LDG.E.LTC128B.U16 R21, desc[UR54][R8.64] ;  /* 0x0000003608152981 */ /* 0x000ea2000c1e1520 */
[----:B------:R-:W-:Y:S01]  /*26c0*/  IMAD.WIDE.U32 R2, R14, R104, R10 ;  /* 0x000000680e027225 */ /* 0x000fe200078e000a */
[----:B------:R-:W-:Y:S02]  /*26d0*/  BSSY B1, `(.L_x_33) ;  /* 0x0000015000017945 */ /* 0x000fe40003800000 */
[----:B------:R-:W-:-:S04]  /*26e0*/  IADD3 R12, P1, R90, R2, RZ ;  /* 0x000000025a0c7210 */ /* 0x000fc80007f3e0ff */
[----:B------:R-:W-:Y:S02]  /*26f0*/  IADD3.X R13, R91, R103, R3, P1, !PT ;  /* 0x000000675b0d7210 */ /* 0x000fe40000ffe403 */
[----:B------:R-:W-:Y:S01]  /*2700*/  LEA R6, P1, R20, UR4, 0x1 ;  /* 0x0000000414067c11 */ /* 0x000fe2000f8208ff */
[----:B------:R-:W-:-:S03]  /*2710*/  IMAD.WIDE.U32 R12, R19, R100, R12 ;  /* 0x00000064130c7225 */ /* 0x000fc600078e000c */
[----:B------:R-:W-:Y:S02]  /*2720*/  LEA.HI.X R7, R20, UR5, R7, 0x1, P1 ;  /* 0x0000000514077c11 */ /* 0x000fe400088f0c07 */
[----:B------:R-:W-:-:S04]  /*2730*/  ISETP.GT.AND P1, PT, R18, 0x1, PT ;  /* 0x000000011200780c */ /* 0x000fc80003f24270 */
[----:B------:R-:W-:Y:S01]  /*2740*/  ISETP.GT.AND P3, PT, R0, RZ, P1 ;  /* 0x000000ff0000720c */ /* 0x000fe20000f64270 */
[----:B--2---:R-:W-:-:S05]  /*2750*/  HADD2.F32 R2, -RZ, R21.H0_H0 ;  /* 0x20000015ff027230 */ /* 0x004fca0000004100 */
[----:B------:R-:W-:Y:S01]  /*2760*/  FMUL R3, R2, R23 ;  /* 0x0000001702037220 */ /* 0x000fe20000400000 */
[----:B------:R-:W-:-:S03]  /*2770*/  LEA R2, P4, R12, R106, 0x1 ;  /* 0x0000006a0c027211 */ /* 0x000fc600078808ff */
[----:B------:R-:W-:-:S05]  /*2780*/  FFMA R3, R24, R22, R3 ;  /* 0x0000001618037223 */ /* 0x000fca0000000003 */
[----:B------:R-:W-:Y:S01]  /*2790*/  F2FP.F16.F32.PACK_AB R8, RZ, R3 ;  /* 0x00000003ff08723e */ /* 0x000fe200000000ff */
[----:B------:R-:W-:-:S03]  /*27a0*/  IMAD.IADD R3, R101, 0x1, R13 ;  /* 0x0000000165037824 */ /* 0x000fc600078e020d */
[----:B------:R-:W-:Y:S01]  /*27b0*/  PRMT R9, R8, 0x7610, R9 ;  /* 0x0000761008097816 */ /* 0x000fe20000000009 */
[----:B------:R-:W-:Y:S01]  /*27c0*/  IMAD.SHL.U32 R8, R104, 0x8, RZ ;  /* 0x0000000868087824 */ /* 0x000fe200078e00ff */
[----:B------:R-:W-:-:S03]  /*27d0*/  LEA.HI.X R3, R12, R107, R3, 0x1, P4 ;  /* 0x0000006b0c037211 */ /* 0x000fc600020f0c03 */
[----:B------:R0:W-:Y:S02]  /*27e0*/  @P2 STG.E.U16 desc[UR54][R6.64], R9 ;  /* 0x0000000906002986 */ /* 0x0001e4000c101536 */
[----:B0-----:R-:W-:Y:S01]  /*27f0*/  SHF.L.U64.HI R9, R104, 0x3, R105 ;  /* 0x0000000368097819 */ /* 0x001fe20000010269 */
[----:B------:R-:W-:Y:S06]  /*2800*/  @!P3 BRA `(.L_x_34) ;  /* 0x000000000004b947 */ /* 0x000fec0003800000 */
[----:B------:R0:W5:Y:S02]  /*2810*/  LDG.E.LTC128B.U16 R21, desc[UR54][R2.64+0x2] ;  /* 0x0000023602157981 */ /* 0x000164000c1e1520 */
.L_x_34:
[----:B------:R-:W-:Y:S05]  /*2820*/  BSYNC B1 ;  /* 0x0000000000017941 */ /* 0x000fea0003800000 */
.L_x_33:
[----:B------:R-:W-:Y:S01]  /*2830*/  IMAD.WIDE.U32 R8, R14, R104, R8 ;  /* 0x000000680e087225 */ /* 0x000fe200078e0008 */
[----:B------:R-:W-:-:S03]  /*2840*/  ISETP.GT.AND P0, PT, R0, 0x8, P0 ;  /* 0x000000080000780c */ /* 0x000fc60000704270 */
[----:B-----5:R-:W-:Y:S01]  /*2850*/  HADD2.F32 R12, -RZ, R21.H0_H0 ;  /* 0x20000015ff0c7230 */ /* 0x020fe20000004100 */
[----:B------:R-:W-:Y:S01]  /*2860*/  IADD3 R4, P2, R4, R8, RZ ;  /* 0x0000000804047210 */ /* 0x000fe20007f5e0ff */
[----:B------:R-:W-:-:S03]  /*2870*/  IMAD.IADD R103, R103, 0x1, R9 ;  /* 0x0000000167677824 */ /* 0x000fc600078e0209 */
[----:B------:R-:W-:Y:S01]  /*2880*/  FMUL R12, R12, R23 ;  /* 0x000000170c0c7220 */ /* 0x000fe20000400000 */
[----:B------:R-:W-:-:S03]  /*2890*/  IMAD.X R5, R103, 0x1, R5, P2 ;  /* 0x0000000167057824 */ /* 0x000fc600010e0605 */
[----:B------:R-:W-:Y:S01]  /*28a0*/  FFMA R25, R25, R22, R12 ;  /* 0x0000001619197223 */ /* 0x000fe2000000000c */
[----:B------:R-:W-:-:S04]  /*28b0*/  LEA R12, P2, R4, R106, 0x1 ;  /* 0x0000006a040c7211 */ /* 0x000fc800078408ff */
[----:B------:R-:W-:Y:S01]  /*28c0*/  LEA.HI.X R13, R4, R107, R5, 0x1, P2 ;  /* 0x0000006b040d7211 */ /* 0x000fe200010f0c05 */
[----:B------:R-:W-:Y:S01]  /*28d0*/  @P3 IMAD.MOV.U32 R4, RZ, RZ, R6 ;  /* 0x000000ffff043224 */ /* 0x000fe200078e0006 */
[----:B------:R-:W-:Y:S01]  /*28e0*/  F2FP.F16.F32.PACK_AB R25, RZ, R25 ;  /* 0x00000019ff19723e */ /* 0x000fe200000000ff */
[----:B------:R-:W-:-:S05]  /*28f0*/  @P3 IMAD.MOV.U32 R5, RZ, RZ, R7 ;  /* 0x000000ffff053224 */ /* 0x000fca00078e0007 */
[----:B------:R1:W-:Y:S04]  /*2900*/  @P3 STG.E.U16 desc[UR54][R4.64+0x2], R25 ;  /* 0x0000021904003986 */ /* 0x0003e8000c101536 */
[----:B------:R-:W2:Y:S01]  /*2910*/  @P0 LDG.E.LTC128B.U16 R21, desc[UR54][R12.64] ;  /* 0x000000360c150981 */ /* 0x000ea2000c1e1520 */
[----:B------:R-:W-:Y:S01]  /*2920*/  IADD3 R10, P2, P3, R90, R8, R10 ;  /* 0x000000085a0a7210 */ /* 0x000fe20007b5e00a */
[----:B------:R-:W-:Y:S01]  /*2930*/  BSSY B1, `(.L_x_35) ;  /* 0x0000011000017945 */ /* 0x000fe20003800000 */
[----:B------:R-:W-:Y:S02]  /*2940*/  SHF.L.U64.HI R15, R93, 0x1, R92 ;  /* 0x000000015d0f7819 */ /* 0x000fe4000001025c */
[----:B------:R-:W-:Y:S02]  /*2950*/  IADD3.X R11, R91, R103, R11, P2, P3 ;  /* 0x000000675b0b7210 */ /* 0x000fe400017e640b */
[----:B------:R-:W-:Y:S01]  /*2960*/  ISETP.GT.AND P1, PT, R0, 0x8, P1 ;  /* 0x000000080000780c */ /* 0x000fe20000f24270 */
[----:B------:R-:W-:-:S04]  /*2970*/  IMAD.WIDE.U32 R10, R19, R100, R10 ;  /* 0x00000064130a7225 */ /* 0x000fc800078e000a */
[----:B------:R-:W-:Y:S01]  /*2980*/  IMAD.IADD R11, R101, 0x1, R11 ;  /* 0x00000001650b7824 */ /* 0x000fe200078e020b */
[----:B-1----:R-:W-:-:S04]  /*2990*/  LEA R4, P3, R10, R106, 0x1 ;  /* 0x0000006a0a047211 */ /* 0x002fc800078608ff */
[----:B------:R-:W-:Y:S01]  /*29a0*/  LEA.HI.X R5, R10, R107, R11, 0x1, P3 ;  /* 0x0000006b0a057211 */ /* 0x000fe200018f0c0b */
[----:B--2---:R-:W-:-:S05]  /*29b0*/  HADD2.F32 R8, -RZ, R21.H0_H0 ;  /* 0x20000015ff087230 */ /* 0x004fca0000004100 */
[----:B------:R-:W-:Y:S01]  /*29c0*/  FMUL R9, R8, R23 ;  /* 0x0000001708097220 */ /* 0x000fe20000400000 */
[----:B------:R-:W-:-:S03]  /*29d0*/  LEA R8, P2, R93, R6, 0x1 ;  /* 0x000000065d087211 */ /* 0x000fc600078408ff */
[----:B------:R-:W-:-:S05]  /*29e0*/  FFMA R9, R26, R22, R9 ;  /* 0x000000161a097223 */ /* 0x000fca0000000009 */
[----:B------:R-:W-:Y:S01]  /*29f0*/  F2FP.F16.F32.PACK_AB R12, RZ, R9 ;  /* 0x00000009ff0c723e */ /* 0x000fe200000000ff */
[----:B------:R-:W-:-:S05]  /*2a00*/  IMAD.X R9, R15, 0x1, R7, P2 ;  /* 0x000000010f097824 */ /* 0x000fca00010e0607 */
[----:B------:R1:W-:Y:S01]  /*2a10*/  @P0 STG.E.U16 desc[UR54][R8.64], R12 ;  /* 0x0000000c08000986 */ /* 0x0003e2000c101536 */
[----:B------:R-:W-:Y:S05]  /*2a20*/  @!P1 BRA `(.L_x_36) ;  /* 0x0000000000049947 */ /* 0x000fea0003800000 */
[----:B------:R2:W5:Y:S02]  /*2a30*/  LDG.E.LTC128B.U16 R21, desc[UR54][R4.64+0x2] ;  /* 0x0000023604157981 */ /* 0x000564000c1e1520 */
.L_x_36:
[----:B------:R-:W-:Y:S05]  /*2a40*/  BSYNC B1 ;  /* 0x0000000000017941 */ /* 0x000fea0003800000 */
.L_x_35:
[----:B-----5:R-:W-:Y:S01]  /*2a50*/  HADD2.F32 R10, -RZ, R21.H0_H0 ;  /* 0x20000015ff0a7230 */ /* 0x020fe20000004100 */
[----:B------:R-:W-:Y:S01]  /*2a60*/  ISETP.GT.AND P0, PT, R18, 0x8, PT ;  /* 0x000000081200780c */ /* 0x000fe20003f04270 */
[----:B------:R-:W-:Y:S03]  /*2a70*/  BSSY B1, `(.L_x_37) ;  /* 0x0000008000017945 */ /* 0x000fe60003800000 */
[----:B------:R-:W-:Y:S01]  /*2a80*/  FMUL R10, R10, R23 ;  /* 0x000000170a0a7220 */ /* 0x000fe20000400000 */
[----:B------:R-:W-:-:S03]  /*2a90*/  ISETP.GT.AND P2, PT, R0, RZ, P0 ;  /* 0x000000ff0000720c */ /* 0x000fc60000744270 */
[----:B------:R-:W-:-:S05]  /*2aa0*/  FFMA R10, R27, R22, R10 ;  /* 0x000000161b0a7223 */ /* 0x000fca000000000a */
[----:B------:R-:W-:-:S05]  /*2ab0*/  F2FP.F16.F32.PACK_AB R10, RZ, R10 ;  /* 0x0000000aff0a723e */ /* 0x000fca00000000ff */
[----:B------:R3:W-:Y:S01]  /*2ac0*/  @P1 STG.E.U16 desc[UR54][R8.64+0x2], R10 ;  /* 0x0000020a08001986 */ /* 0x0007e2000c101536 */
[----:B------:R-:W-:Y:S05]  /*2ad0*/  @!P2 BRA `(.L_x_38) ;  /* 0x000000000004a947 */ /* 0x000fea0003800000 */
[----:B------:R4:W5:Y:S02]  /*2ae0*/  LDG.E.LTC128B.U16 R21, desc[UR54][R2.64+0x10] ;  /* 0x0000103602157981 */ /* 0x000964000c1e1520 */
.L_x_38:
[----:B------:R-:W-:Y:S05]  /*2af0*/  BSYNC B1 ;  /* 0x0000000000017941 */ /* 0x000fea0003800000 */
.L_x_37:
[----:B---3-5:R-:W-:Y:S01]  /*2b00*/  HADD2.F32 R10, -RZ, R21.H0_H0 ;  /* 0x20000015ff0a7230 */ /* 0x028fe20000004100 */
        /* <DEDUP_REMOVED lines=9> */
.L_x_40:
[----:B------:R-:W-:Y:S05]  /*2ba0*/  BSYNC B1 ;  /* 0x0000000000017941 */ /* 0x000fea0003800000 */
.L_x_39:
[----:B-----5:R-:W-:Y:S01]  /*2bb0*/  HADD2.F32 R10, -RZ, R21.H0_H0 ;  /* 0x20000015ff0a7230 */ /* 0x020fe20000004100 */
[----:B------:R-:W-:Y:S01]  /*2bc0*/  ISETP.GT.AND P0, PT, R0, 0x8, P0 ;  /* 0x000000080000780c */ /* 0x000fe20000704270 */
[----:B------:R-:W-:Y:S03]  /*2bd0*/  BSSY B1, `(.L_x_41) ;  /* 0x0000007000017945 */ /* 0x000fe60003800000 */
[----:B------:R-:W-:-:S04]  /*2be0*/  FMUL R10, R10, R23 ;  /* 0x000000170a0a7220 */ /* 0x000fc80000400000 */
[----:B------:R-:W-:-:S05]  /*2bf0*/  FFMA R10, R29, R22, R10 ;  /* 0x000000161d0a7223 */ /* 0x000fca000000000a */
[----:B------:R-:W-:-:S05]  /*2c00*/  F2FP.F16.F32.PACK_AB R10, RZ, R10 ;  /* 0x0000000aff0a723e */ /* 0x000fca00000000ff */
[----:B------:R0:W-:Y:S01]  /*2c10*/  @P3 STG.E.U16 desc[UR54][R6.64+0x12], R10 ;  /* 0x0000120a06003986 */ /* 0x0001e2000c101536 */
[----:B------:R-:W-:Y:S05]  /*2c20*/  @!P0 BRA `(.L_x_42) ;  /* 0x0000000000048947 */ /* 0x000fea0003800000 */
[----:B------:R0:W5:Y:S02]  /*2c30*/  LDG.E.LTC128B.U16 R21, desc[UR54][R4.64+0x10] ;  /* 0x0000103604157981 */ /* 0x000164000c1e1520 */
.L_x_42:
[----:B------:R-:W-:Y:S05]  /*2c40*/  BSYNC B1 ;  /* 0x0000000000017941 */ /* 0x000fea0003800000 */
.L_x_41:
[----:B0----5:R-:W-:Y:S01]  /*2c50*/  HADD2.F32 R10, -RZ, R21.H0_H0 ;  /* 0x20000015ff0a7230 */ /* 0x021fe20000004100 */
[----:B------:R-:W-:Y:S01]  /*2c60*/  ISETP.GT.AND P1, PT, R0, 0x8, P1 ;  /* 0x000000080000780c */ /* 0x000fe20000f24270 */
[----:B------:R-:W-:Y:S03]  /*2c70*/  BSSY B1, `(.L_x_43) ;  /* 0x0000007000017945 */ /* 0x000fe60003800000 */
[----:B---3--:R-:W-:-:S04]  /*2c80*/  FMUL R11, R10, R23 ;  /* 0x000000170a0b7220 */ /* 0x008fc80000400000 */
[----:B------:R-:W-:-:S05]  /*2c90*/  FFMA R11, R30, R22, R11 ;  /* 0x000000161e0b7223 */ /* 0x000fca000000000b */
[----:B------:R-:W-:-:S05]  /*2ca0*/  F2FP.F16.F32.PACK_AB R11, RZ, R11 ;  /* 0x0000000bff0b723e */ /* 0x000fca00000000ff */
[----:B------:R0:W-:Y:S01]  /*2cb0*/  @P0 STG.E.U16 desc[UR54][R8.64+0x10], R11 ;  /* 0x0000100b08000986 */ /* 0x0001e2000c101536 */
[----:B------:R-:W-:Y:S05]  /*2cc0*/  @!P1 BRA `(.L_x_44) ;  /* 0x0000000000049947 */ /* 0x000fea0003800000 */
[----:B------:R3:W5:Y:S02]  /*2cd0*/  LDG.E.LTC128B.U16 R21, desc[UR54][R4.64+0x12] ;  /* 0x0000123604157981 */ /* 0x000764000c1e1520 */
.L_x_44:
[----:B------:R-:W-:Y:S05]  /*2ce0*/  BSYNC B1 ;  /* 0x0000000000017941 */ /* 0x000fea0003800000 */
.L_x_43:
        /* <DEDUP_REMOVED lines=10> */
.L_x_46:
[----:B------:R-:W-:Y:S05]  /*2d90*/  BSYNC B1 ;  /* 0x0000000000017941 */ /* 0x000fea0003800000 */
.L_x_45:
[----:B0----5:R-:W-:Y:S01]  /*2da0*/  HADD2.F32 R10, -RZ, R21.H0_H0 ;  /* 0x20000015ff0a7230 */ /* 0x021fe20000004100 */
        /* <DEDUP_REMOVED lines=9> */
.L_x_48:
[----:B------:R-:W-:Y:S05]  /*2e40*/  BSYNC B1 ;  /* 0x0000000000017941 */ /* 0x000fea0003800000 */
.L_x_47:
        /* <DEDUP_REMOVED lines=9> */
.L_x_50:
[----:B------:R-:W-:Y:S05]  /*2ee0*/  BSYNC B1 ;  /* 0x0000000000017941 */ /* 0x000fea0003800000 */
.L_x_49:
[----:B0----5:R-:W-:Y:S01]  /*2ef0*/  HADD2.F32 R10, -RZ, R21.H0_H0 ;  /* 0x20000015ff0a7230 */ /* 0x021fe20000004100 */
        /* <DEDUP_REMOVED lines=8> */
.L_x_52:
[----:B------:R-:W-:Y:S05]  /*2f80*/  BSYNC B1 ;  /* 0x0000000000017941 */ /* 0x000fea0003800000 */
.L_x_51:
        /* <DEDUP_REMOVED lines=10> */
.L_x_54:
[----:B------:R-:W-:Y:S05]  /*3030*/  BSYNC B1 ;  /* 0x0000000000017941 */ /* 0x000fea0003800000 */
.L_x_53:
        /* <DEDUP_REMOVED lines=10> */
.L_x_56:
[----:B------:R-:W-:Y:S05]  /*30e0*/  BSYNC B1 ;  /* 0x0000000000017941 */ /* 0x000fea0003800000 */
.L_x_55:
        /* <DEDUP_REMOVED lines=9> */
.L_x_58:
[----:B------:R-:W-:Y:S05]  /*3180*/  BSYNC B1 ;  /* 0x0000000000017941 */ /* 0x000fea0003800000 */
.L_x_57:
        /* <DEDUP_REMOVED lines=9> */
.L_x_60:
[----:B------:R-:W-:Y:S05]  /*3220*/  BSYNC B1 ;  /* 0x0000000000017941 */ /* 0x000fea0003800000 */
.L_x_59:
        /* <DEDUP_REMOVED lines=10> */
.L_x_62:
[----:B------:R-:W-:Y:S05]  /*32d0*/  BSYNC B1 ;  /* 0x0000000000017941 */ /* 0x000fea0003800000 */
.L_x_61:
        /* <DEDUP_REMOVED lines=10> */
.L_x_64:
[----:B------:R-:W-:Y:S05]  /*3380*/  BSYNC B1 ;  /* 0x0000000000017941 */ /* 0x000fea0003800000 */
.L_x_63:
        /* <DEDUP_REMOVED lines=9> */
.L_x_66:
[----:B------:R-:W-:Y:S05]  /*3420*/  BSYNC B1 ;  /* 0x0000000000017941 */ /* 0x000fea0003800000 */
.L_x_65:
        /* <DEDUP_REMOVED lines=9> */
.L_x_68:
[----:B------:R-:W-:Y:S05]  /*34c0*/  BSYNC B1 ;  /* 0x0000000000017941 */ /* 0x000fea0003800000 */
.L_x_67:
        /* <DEDUP_REMOVED lines=10> */
.L_x_70:
[----:B------:R-:W-:Y:S05]  /*3570*/  BSYNC B1 ;  /* 0x0000000000017941 */ /* 0x000fea0003800000 */
.L_x_69:
        /* <DEDUP_REMOVED lines=10> */
.L_x_72:
[----:B------:R-:W-:Y:S05]  /*3620*/  BSYNC B1 ;  /* 0x0000000000017941 */ /* 0x000fea0003800000 */
.L_x_71:
        /* <DEDUP_REMOVED lines=9> */
.L_x_74:
[----:B------:R-:W-:Y:S05]  /*36c0*/  BSYNC B1 ;  /* 0x0000000000017941 */ /* 0x000fea0003800000 */
.L_x_73:
        /* <DEDUP_REMOVED lines=9> */
.L_x_76:
[----:B------:R-:W-:Y:S05]  /*3760*/  BSYNC B1 ;  /* 0x0000000000017941 */ /* 0x000fea0003800000 */
.L_x_75:
        /* <DEDUP_REMOVED lines=10> */
.L_x_78:
[----:B------:R-:W-:Y:S05]  /*3810*/  BSYNC B1 ;  /* 0x0000000000017941 */ /* 0x000fea0003800000 */
.L_x_77:
        /* <DEDUP_REMOVED lines=10> */
.L_x_80:
[----:B------:R-:W-:Y:S05]  /*38c0*/  BSYNC B1 ;  /* 0x0000000000017941 */ /* 0x000fea0003800000 */
.L_x_79:
        /* <DEDUP_REMOVED lines=9> */
.L_x_82:
[----:B------:R-:W-:Y:S05]  /*3960*/  BSYNC B1 ;  /* 0x0000000000017941 */ /* 0x000fea0003800000 */
.L_x_81:
        /* <DEDUP_REMOVED lines=9> */
.L_x_84:
[----:B------:R-:W-:Y:S05]  /*3a00*/  BSYNC B1 ;  /* 0x0000000000017941 */ /* 0x000fea0003800000 */
.L_x_83:
        /* <DEDUP_REMOVED lines=10> */
.L_x_86:
[----:B------:R-:W-:Y:S05]  /*3ab0*/  BSYNC B1 ;  /* 0x0000000000017941 */ /* 0x000fea0003800000 */
.L_x_85:
        /* <DEDUP_REMOVED lines=10> */
.L_x_88:
[----:B------:R-:W-:Y:S05]  /*3b60*/  BSYNC B1 ;  /* 0x0000000000017941 */ /* 0x000fea0003800000 */
.L_x_87:
        /* <DEDUP_REMOVED lines=9> */
.L_x_90:
[----:B------:R-:W-:Y:S05]  /*3c00*/  BSYNC B1 ;  /* 0x0000000000017941 */ /* 0x000fea0003800000 */
.L_x_89:
        /* <DEDUP_REMOVED lines=9> */
.L_x_92:
[----:B------:R-:W-:Y:S05]  /*3ca0*/  BSYNC B1 ;  /* 0x0000000000017941 */ /* 0x000fea0003800000 */
.L_x_91:
        /* <DEDUP_REMOVED lines=10> */
.L_x_94:
[----:B------:R-:W-:Y:S05]  /*3d50*/  BSYNC B1 ;  /* 0x0000000000017941 */ /* 0x000fea0003800000 */
.L_x_93:
        /* <DEDUP_REMOVED lines=10> */
.L_x_96:
[----:B------:R-:W-:Y:S05]  /*3e00*/  BSYNC B1 ;  /* 0x0000000000017941 */ /* 0x000fea0003800000 */
.L_x_95:
        /* <DEDUP_REMOVED lines=9> */
.L_x_98:
[----:B------:R-:W-:Y:S05]  /*3ea0*/  BSYNC B1 ;  /* 0x0000000000017941 */ /* 0x000fea0003800000 */
.L_x_97:
        /* <DEDUP_REMOVED lines=9> */
.L_x_100:
[----:B------:R-:W-:Y:S05]  /*3f40*/  BSYNC B1 ;  /* 0x0000000000017941 */ /* 0x000fea0003800000 */
.L_x_99:
        /* <DEDUP_REMOVED lines=10> */
.L_x_102:
[----:B------:R-:W-:Y:S05]  /*3ff0*/  BSYNC B1 ;  /* 0x0000000000017941 */ /* 0x000fea0003800000 */
.L_x_101:
        /* <DEDUP_REMOVED lines=10> */
.L_x_104:
[----:B------:R-:W-:Y:S05]  /*40a0*/  BSYNC B1 ;  /* 0x0000000000017941 */ /* 0x000fea0003800000 */
.L_x_103:
        /* <DEDUP_REMOVED lines=9> */
.L_x_106:
[----:B------:R-:W-:Y:S05]  /*4140*/  BSYNC B1 ;  /* 0x0000000000017941 */ /* 0x000fea0003800000 */
.L_x_105:
        /* <DEDUP_REMOVED lines=9> */
.L_x_108:
[----:B------:R-:W-:Y:S05]  /*41e0*/  BSYNC B1 ;  /* 0x0000000000017941 */ /* 0x000fea0003800000 */
.L_x_107:
        /* <DEDUP_REMOVED lines=10> */
.L_x_110:
[----:B------:R-:W-:Y:S05]  /*4290*/  BSYNC B1 ;  /* 0x0000000000017941 */ /* 0x000fea0003800000 */
.L_x_109:
        /* <DEDUP_REMOVED lines=10> */
.L_x_112:
[----:B------:R-:W-:Y:S05]  /*4340*/  BSYNC B1 ;  /* 0x0000000000017941 */ /* 0x000fea0003800000 */
.L_x_111:
        /* <DEDUP_REMOVED lines=9> */
.L_x_114:
[----:B------:R-:W-:Y:S05]  /*43e0*/  BSYNC B1 ;  /* 0x0000000000017941 */ /* 0x000fea0003800000 */
.L_x_113:
        /* <DEDUP_REMOVED lines=9> */
.L_x_116:
[----:B------:R-:W-:Y:S05]  /*4480*/  BSYNC B1 ;  /* 0x0000000000017941 */ /* 0x000fea0003800000 */
.L_x_115:
        /* <DEDUP_REMOVED lines=10> */
.L_x_118:
[----:B------:R-:W-:Y:S05]  /*4530*/  BSYNC B1 ;  /* 0x0000000000017941 */ /* 0x000fea0003800000 */
.L_x_117:
        /* <DEDUP_REMOVED lines=10> */
.L_x_120:
[----:B------:R-:W-:Y:S05]  /*45e0*/  BSYNC B1 ;  /* 0x0000000000017941 */ /* 0x000fea0003800000 */
.L_x_119:
        /* <DEDUP_REMOVED lines=9> */
.L_x_122:
[----:B------:R-:W-:Y:S05]  /*4680*/  BSYNC B1 ;  /* 0x0000000000017941 */ /* 0x000fea0003800000 */
.L_x_121:
        /* <DEDUP_REMOVED lines=9> */
.L_x_124:
[----:B------:R-:W-:Y:S05]  /*4720*/  BSYNC B1 ;  /* 0x0000000000017941 */ /* 0x000fea0003800000 */
.L_x_123:
        /* <DEDUP_REMOVED lines=10> */
.L_x_126:
[----:B------:R-:W-:Y:S05]  /*47d0*/  BSYNC B1 ;  /* 0x0000000000017941 */ /* 0x000fea0003800000 */
.L_x_125:
        /* <DEDUP_REMOVED lines=10> */
.L_x_128:
[----:B------:R-:W-:Y:S05]  /*4880*/  BSYNC B1 ;  /* 0x0000000000017941 */ /* 0x000fea0003800000 */
.L_x_127:
        /* <DEDUP_REMOVED lines=9> */
.L_x_130:
[----:B------:R-:W-:Y:S05]  /*4920*/  BSYNC B1 ;  /* 0x0000000000017941 */ /* 0x000fea0003800000 */
.L_x_129:
        /* <DEDUP_REMOVED lines=9> */
.L_x_132:
[----:B------:R-:W-:Y:S05]  /*49c0*/  BSYNC B1 ;  /* 0x0000000000017941 */ /* 0x000fea0003800000 */
.L_x_131:
        /* <DEDUP_REMOVED lines=10> */
.L_x_134:
[----:B------:R-:W-:Y:S05]  /*4a70*/  BSYNC B1 ;  /* 0x0000000000017941 */ /* 0x000fea0003800000 */
.L_x_133:
        /* <DEDUP_REMOVED lines=10> */
.L_x_136:
[----:B------:R-:W-:Y:S05]  /*4b20*/  BSYNC B1 ;  /* 0x0000000000017941 */ /* 0x000fea0003800000 */
.L_x_135:
        /* <DEDUP_REMOVED lines=9> */
.L_x_138:
[----:B------:R-:W-:Y:S05]  /*4bc0*/  BSYNC B1 ;  /* 0x0000000000017941 */ /* 0x000fea0003800000 */
.L_x_137:
        /* <DEDUP_REMOVED lines=9> */
.L_x_140:
[----:B------:R-:W-:Y:S05]  /*4c60*/  BSYNC B1 ;  /* 0x0000000000017941 */ /* 0x000fea0003800000 */
.L_x_139:
        /* <DEDUP_REMOVED lines=10> */
.L_x_142:
[----:B------:R-:W-:Y:S05]  /*4d10*/  BSYNC B1 ;  /* 0x0000000000017941 */ /* 0x000fea0003800000 */
.L_x_141:
        /* <DEDUP_REMOVED lines=10> */
.L_x_144:
[----:B------:R-:W-:Y:S05]  /*4dc0*/  BSYNC B1 ;  /* 0x0000000000017941 */ /* 0x000fea0003800000 */
.L_x_143:
        /* <DEDUP_REMOVED lines=9> */
.L_x_146:
[----:B------:R-:W-:Y:S05]  /*4e60*/  BSYNC B1 ;  /* 0x0000000000017941 */ /* 0x000fea0003800000 */
.L_x_145:
        /* <DEDUP_REMOVED lines=9> */
.L_x_148:
[----:B------:R-:W-:Y:S05]  /*4f00*/  BSYNC B1 ;  /* 0x0000000000017941 */ /* 0x000fea0003800000 */
.L_x_147:
        /* <DEDUP_REMOVED lines=10> */
.L_x_150:
[----:B------:R-:W-:Y:S05]  /*4fb0*/  BSYNC B1 ;  /* 0x0000000000017941 */ /* 0x000fea0003800000 */
.L_x_149:
        /* <DEDUP_REMOVED lines=10> */
.L_x_152:
[----:B------:R-:W-:Y:S05]  /*5060*/  BSYNC B1 ;  /* 0x0000000000017941 */ /* 0x000fea0003800000 */
.L_x_151:
[----:B0---45:R-:W-:Y:S01]  /*5070*/  HADD2.F32 R2, -RZ, R21.H0_H0 ;  /* 0x20000015ff027230 */ /* 0x031fe20000004100 */
        /* <DEDUP_REMOVED lines=8> */
.L_x_154:
[----:B------:R-:W-:Y:S05]  /*5100*/  BSYNC B1 ;  /* 0x0000000000017941 */ /* 0x000fea0003800000 */
.L_x_153:
[----:B0----5:R-:W-:Y:S01]  /*5110*/  HADD2.F32 R2, -RZ, R21.H0_H0 ;  /* 0x20000015ff027230 */ /* 0x021fe20000004100 */
[----:B------:R-:W-:Y:S01]  /*5120*/  ISETP.GT.AND P1, PT, R0, 0x8, P1 ;  /* 0x000000080000780c */ /* 0x000fe20000f24270 */
[----:B------:R-:W-:Y:S03]  /*5130*/  BSSY B1, `(.L_x_155) ;  /* 0x000000a000017945 */ /* 0x000fe60003800000 */
[----:B------:R-:W-:Y:S01]  /*5140*/  FMUL R3, R2, R23 ;  /* 0x0000001702037220 */ /* 0x000fe20000400000 */
[----:B------:R-:W-:-:S03]  /*5150*/  @P0 IMAD.MOV.U32 R2, RZ, RZ, R8 ;  /* 0x000000ffff020224 */ /* 0x000fc600078e0008 */
[----:B------:R-:W-:-:S05]  /*5160*/  FFMA R3, R86, R22, R3 ;  /* 0x0000001656037223 */ /* 0x000fca0000000003 */
[----:B------:R-:W-:-:S04]  /*5170*/  F2FP.F16.F32.PACK_AB R3, RZ, R3 ;  /* 0x00000003ff03723e */ /* 0x000fc800000000ff */
[----:B------:R-:W-:Y:S01]  /*5180*/  PRMT R6, R3, 0x7610, R6 ;  /* 0x0000761003067816 */ /* 0x000fe20000000006 */
[----:B------:R-:W-:-:S05]  /*5190*/  @P0 IMAD.MOV.U32 R3, RZ, RZ, R9 ;  /* 0x000000ffff030224 */ /* 0x000fca00078e0009 */
[----:B------:R0:W-:Y:S01]  /*51a0*/  @P0 STG.E.U16 desc[UR54][R2.64+0xf0], R6 ;  /* 0x0000f00602000986 */ /* 0x0001e2000c101536 */
[----:B------:R-:W-:Y:S05]  /*51b0*/  @!P1 BRA `(.L_x_156) ;  /* 0x0000000000049947 */ /* 0x000fea0003800000 */
[----:B------:R0:W5:Y:S02]  /*51c0*/  LDG.E.LTC128B.U16 R21, desc[UR54][R4.64+0xf2] ;  /* 0x0000f23604157981 */ /* 0x000164000c1e1520 */
.L_x_156:
[----:B------:R-:W-:Y:S05]  /*51d0*/  BSYNC B1 ;  /* 0x0000000000017941 */ /* 0x000fea0003800000 */
.L_x_155:
[----:B------:R-:W-:Y:S05]  /*51e0*/  @!P1 BRA `(.L_x_157) ;  /* 0x0000001000b09947 */ /* 0x000fea0003800000 */
[----:B-----5:R-:W-:-:S05]  /*51f0*/  HADD2.F32 R0, -RZ, R21.H0_H0 ;  /* 0x20000015ff007230 */ /* 0x020fca0000004100 */
[----:B------:R-:W-:-:S04]  /*5200*/  FMUL R0, R0, R23 ;  /* 0x0000001700007220 */ /* 0x000fc80000400000 */
[----:B------:R-:W-:-:S05]  /*5210*/  FFMA R0, R87, R22, R0 ;  /* 0x0000001657007223 */ /* 0x000fca0000000000 */
[----:B------:R-:W-:-:S05]  /*5220*/  F2FP.F16.F32.PACK_AB R0, RZ, R0 ;  /* 0x00000000ff00723e */ /* 0x000fca00000000ff */
[----:B------:R0:W-:Y:S01]  /*5230*/  STG.E.U16 desc[UR54][R8.64+0xf2], R0 ;  /* 0x0000f20008007986 */ /* 0x0001e2000c101536 */
[----:B------:R-:W-:Y:S05]  /*5240*/  BRA `(.L_x_157) ;  /* 0x0000001000987947 */ /* 0x000fea0003800000 */
.L_x_32:
[----:B------:R-:W-:Y:S01]  /*5250*/  ISETP.GT.AND P3, PT, R18, 0x1, PT ;  /* 0x000000011200780c */ /* 0x000fe20003f64270 */
[----:B------:R-:W-:Y:S01]  /*5260*/  ULDC.64 UR4, c[0x0][0x5c0] ;  /* 0x0001700000047ab9 */ /* 0x000fe20000000a00 */
[-C--:B------:R-:W-:Y:S01]  /*5270*/  FMUL R24, R24, R22.reuse ;  /* 0x0000001618187220 */ /* 0x080fe20000400000 */
[-C--:B------:R-:W-:Y:S01]  /*5280*/  FMUL R25, R25, R22.reuse ;  /* 0x0000001619197220 */ /* 0x080fe20000400000 */
[----:B------:R-:W-:Y:S01]  /*5290*/  ISETP.GT.AND P1, PT, R0, RZ, P3 ;  /* 0x000000ff0000720c */ /* 0x000fe20001f24270 */
[-C--:B------:R-:W-:Y:S01]  /*52a0*/  FMUL R26, R26, R22.reuse ;  /* 0x000000161a1a7220 */ /* 0x080fe20000400000 */
[----:B------:R-:W-:Y:S01]  /*52b0*/  LEA R2, P4, R20, UR4, 0x1 ;  /* 0x0000000414027c11 */ /* 0x000fe2000f8808ff */
[----:B------:R-:W-:Y:S01]  /*52c0*/  FMUL R27, R27, R22 ;  /* 0x000000161b1b7220 */ /* 0x000fe20000400000 */
[----:B------:R-:W-:Y:S01]  /*52d0*/  F2FP.F16.F32.PACK_AB R24, RZ, R24 ;  /* 0x00000018ff18723e */ /* 0x000fe200000000ff */
[-C--:B------:R-:W-:Y:S01]  /*52e0*/  FMUL R28, R28, R22.reuse ;  /* 0x000000161c1c7220 */ /* 0x080fe20000400000 */
[----:B------:R-:W-:Y:S01]  /*52f0*/  LEA.HI.X R3, R20, UR5, R7, 0x1, P4 ;  /* 0x0000000514037c11 */ /* 0x000fe2000a0f0c07 */
[-C--:B------:R-:W-:Y:S01]  /*5300*/  FMUL R29, R29, R22.reuse ;  /* 0x000000161d1d7220 */ /* 0x080fe20000400000 */
[----:B------:R-:W-:Y:S01]  /*5310*/  F2FP.F16.F32.PACK_AB R25, RZ, R25 ;  /* 0x00000019ff19723e */ /* 0x000fe200000000ff */
[-C--:B------:R-:W-:Y:S01]  /*5320*/  FMUL R30, R30, R22.reuse ;  /* 0x000000161e1e7220 */ /* 0x080fe20000400000 */
[----:B------:R-:W-:Y:S01]  /*5330*/  SHF.L.U64.HI R5, R93, 0x1, R92 ;  /* 0x000000015d057819 */ /* 0x000fe2000001025c */
[----:B------:R-:W-:Y:S01]  /*5340*/  @P2 STG.E.U16 desc[UR54][R2.64], R24 ;  /* 0x0000001802002986 */ /* 0x000fe2000c101536 */
[----:B------:R-:W-:Y:S01]  /*5350*/  ISETP.GT.AND P2, PT, R0, 0x8, P0 ;  /* 0x000000080000780c */ /* 0x000fe20000744270 */
[----:B------:R-:W-:Y:S01]  /*5360*/  FMUL R31, R31, R22 ;  /* 0x000000161f1f7220 */ /* 0x000fe20000400000 */
[----:B------:R-:W-:Y:S01]  /*5370*/  LEA R4, P5, R93, R2, 0x1 ;  /* 0x000000025d047211 */ /* 0x000fe200078a08ff */
[----:B------:R-:W-:Y:S01]  /*5380*/  @P1 STG.E.U16 desc[UR54][R2.64+0x2], R25 ;  /* 0x0000021902001986 */ /* 0x000fe2000c101536 */
[----:B------:R-:W-:Y:S01]  /*5390*/  ISETP.GT.AND P1, PT, R18, 0x8, PT ;  /* 0x000000081200780c */ /* 0x000fe20003f24270 */
[-C--:B------:R-:W-:Y:S01]  /*53a0*/  FMUL R32, R32, R22.reuse ;  /* 0x0000001620207220 */ /* 0x080fe20000400000 */
[----:B------:R-:W-:Y:S01]  /*53b0*/  ISETP.GT.AND P3, PT, R0, 0x8, P3 ;  /* 0x000000080000780c */ /* 0x000fe20001f64270 */
[----:B------:R-:W-:Y:S01]  /*53c0*/  IMAD.X R5, R5, 0x1, R3, P5 ;  /* 0x0000000105057824 */ /* 0x000fe200028e0603 */
[----:B------:R-:W-:Y:S01]  /*53d0*/  ISETP.GT.AND P0, PT, R18, 0x9, PT ;  /* 0x000000091200780c */ /* 0x000fe20003f04270 */
[-C--:B------:R-:W-:Y:S01]  /*53e0*/  FMUL R33, R33, R22.reuse ;  /* 0x0000001621217220 */ /* 0x080fe20000400000 */
[----:B------:R-:W-:Y:S01]  /*53f0*/  ISETP.GT.AND P4, PT, R0, RZ, P1 ;  /* 0x000000ff0000720c */ /* 0x000fe20000f84270 */
[-C--:B------:R-:W-:Y:S01]  /*5400*/  FMUL R34, R34, R22.reuse ;  /* 0x0000001622227220 */ /* 0x080fe20000400000 */
[----:B------:R-:W-:Y:S01]  /*5410*/  ISETP.GT.AND P5, PT, R0, RZ, P0 ;  /* 0x000000ff0000720c */ /* 0x000fe200007a4270 */
[----:B------:R-:W-:Y:S01]  /*5420*/  FMUL R35, R35, R22 ;  /* 0x0000001623237220 */ /* 0x000fe20000400000 */
[----:B------:R-:W-:Y:S01]  /*5430*/  F2FP.F16.F32.PACK_AB R26, RZ, R26 ;  /* 0x0000001aff1a723e */ /* 0x000fe200000000ff */
[-C--:B------:R-:W-:Y:S01]  /*5440*/  FMUL R36, R36, R22.reuse ;  /* 0x0000001624247220 */ /* 0x080fe20000400000 */
[----:B------:R-:W-:Y:S01]  /*5450*/  F2FP.F16.F32.PACK_AB R27, RZ, R27 ;  /* 0x0000001bff1b723e */ /* 0x000fe200000000ff */
[----:B------:R-:W-:Y:S01]  /*5460*/  FMUL R37, R37, R22 ;  /* 0x0000001625257220 */ /* 0x000fe20000400000 */
[----:B------:R-:W-:Y:S01]  /*5470*/  F2FP.F16.F32.PACK_AB R28, RZ, R28 ;  /* 0x0000001cff1c723e */ /* 0x000fe200000000ff */
[----:B------:R-:W-:Y:S01]  /*5480*/  @P2 STG.E.U16 desc[UR54][R4.64], R26 ;  /* 0x0000001a04002986 */ /* 0x000fe2000c101536 */
[----:B------:R-:W-:Y:S01]  /*5490*/  ISETP.GT.AND P1, PT, R0, 0x8, P1 ;  /* 0x000000080000780c */ /* 0x000fe20000f24270 */
[-C--:B------:R-:W-:Y:S01]  /*54a0*/  FMUL R38, R38, R22.reuse ;  /* 0x0000001626267220 */ /* 0x080fe20000400000 */
[----:B------:R-:W-:Y:S01]  /*54b0*/  F2FP.F16.F32.PACK_AB R29, RZ, R29 ;  /* 0x0000001dff1d723e */ /* 0x000fe200000000ff */
[----:B------:R-:W-:Y:S01]  /*54c0*/  @P3 STG.E.U16 desc[UR54][R4.64+0x2], R27 ;  /* 0x0000021b04003986 */ /* 0x000fe2000c101536 */
[----:B------:R-:W-:Y:S01]  /*54d0*/  ISETP.GT.AND P3, PT, R18, 0x10, PT ;  /* 0x000000101200780c */ /* 0x000fe20003f64270 */
[-C--:B------:R-:W-:Y:S01]  /*54e0*/  FMUL R39, R39, R22.reuse ;  /* 0x0000001627277220 */ /* 0x080fe20000400000 */
[----:B------:R-:W-:Y:S01]  /*54f0*/  ISETP.GT.AND P2, PT, R0, 0x8, P0 ;  /* 0x000000080000780c */ /* 0x000fe20000744270 */
[----:B------:R-:W-:Y:S01]  /*5500*/  @P4 STG.E.U16 desc[UR54][R2.64+0x10], R28 ;  /* 0x0000101c02004986 */ /* 0x000fe2000c101536 */
[----:B------:R-:W-:Y:S01]  /*5510*/  ISETP.GT.AND P0, PT, R18, 0x11, PT ;  /* 0x000000111200780c */ /* 0x000fe20003f04270 */
[-C--:B------:R-:W-:Y:S01]  /*5520*/  FMUL R40, R40, R22.reuse ;  /* 0x0000001628287220 */ /* 0x080fe20000400000 */
[C---:B------:R-:W-:Y:S01]  /*5530*/  ISETP.GT.AND P4, PT, R0.reuse, RZ, P3 ;  /* 0x000000ff0000720c */ /* 0x040fe20001f84270 */
[----:B------:R-:W-:Y:S01]  /*5540*/  @P5 STG.E.U16 desc[UR54][R2.64+0x12], R29 ;  /* 0x0000121d02005986 */ /* 0x000fe2000c101536 */
        /* <DEDUP_REMOVED lines=153> */
[----:B------:R-:W-:Y:S01]  /*5ee0*/  FMUL R87, R87, R22 ;  /* 0x0000001657577220 */ /* 0x000fe20000400000 */
[----:B------:R-:W-:Y:S01]  /*5ef0*/  ISETP.GT.AND P2, PT, R0, 0x8, P0 ;  /* 0x000000080000780c */ /* 0x000fe20000744270 */
[----:B------:R-:W-:Y:S01]  /*5f00*/  @P4 STG.E.U16 desc[UR54][R2.64+0x90], R60 ;  /* 0x0000903c02004986 */ /* 0x000fe2000c101536 */
[----:B------:R-:W-:-:S02]  /*5f10*/  ISETP.GT.AND P0, PT, R18, 0x51, PT ;  /* 0x000000511200780c */ /* 0x000fc40003f04270 */
[C---:B------:R-:W-:Y:S01]  /*5f20*/  ISETP.GT.AND P4, PT, R0.reuse, RZ, P3 ;  /* 0x000000ff0000720c */ /* 0x040fe20001f84270 */
[----:B------:R-:W-:Y:S01]  /*5f30*/  @P5 STG.E.U16 desc[UR54][R2.64+0x92], R61 ;  /* 0x0000923d02005986 */ /* 0x000fe2000c101536 */
[C---:B------:R-:W-:Y:S02]  /*5f40*/  ISETP.GT.AND P5, PT, R0.reuse, RZ, P0 ;  /* 0x000000ff0000720c */ /* 0x040fe400007a4270 */
[----:B------:R-:W-:Y:S02]  /*5f50*/  F2FP.F16.F32.PACK_AB R62, RZ, R62 ;  /* 0x0000003eff3e723e */ /* 0x000fe400000000ff */
[----:B------:R-:W-:Y:S02]  /*5f60*/  F2FP.F16.F32.PACK_AB R63, RZ, R63 ;  /* 0x0000003fff3f723e */ /* 0x000fe400000000ff */
[----:B------:R-:W-:Y:S01]  /*5f70*/  F2FP.F16.F32.PACK_AB R64, RZ, R64 ;  /* 0x00000040ff40723e */ /* 0x000fe200000000ff */
[----:B------:R-:W-:Y:S01]  /*5f80*/  @P1 STG.E.U16 desc[UR54][R4.64+0x90], R62 ;  /* 0x0000903e04001986 */ /* 0x000fe2000c101536 */
[----:B------:R-:W-:-:S02]  /*5f90*/  ISETP.GT.AND P1, PT, R0, 0x8, P3 ;  /* 0x000000080000780c */ /* 0x000fc40001f24270 */
[----:B------:R-:W-:Y:S01]  /*5fa0*/  F2FP.F16.F32.PACK_AB R65, RZ, R65 ;  /* 0x00000041ff41723e */ /* 0x000fe200000000ff */
[----:B------:R-:W-:Y:S01]  /*5fb0*/  @P2 STG.E.U16 desc[UR54][R4.64+0x92], R63 ;  /* 0x0000923f04002986 */ /* 0x000fe2000c101536 */
[----:B------:R-:W-:Y:S02]  /*5fc0*/  ISETP.GT.AND P2, PT, R18, 0x58, PT ;  /* 0x000000581200780c */ /* 0x000fe40003f44270 */
[----:B------:R-:W-:Y:S01]  /*5fd0*/  ISETP.GT.AND P0, PT, R0, 0x8, P0 ;  /* 0x000000080000780c */ /* 0x000fe20000704270 */
[----:B------:R-:W-:Y:S01]  /*5fe0*/  @P4 STG.E.U16 desc[UR54][R2.64+0xa0], R64 ;  /* 0x0000a04002004986 */ /* 0x000fe2000c101536 */
[----:B------:R-:W-:Y:S02]  /*5ff0*/  ISETP.GT.AND P3, PT, R18, 0x59, PT ;  /* 0x000000591200780c */ /* 0x000fe40003f64270 */
[C---:B------:R-:W-:Y:S01]  /*6000*/  ISETP.GT.AND P4, PT, R0.reuse, RZ, P2 ;  /* 0x000000ff0000720c */ /* 0x040fe20001784270 */
[----:B------:R-:W-:Y:S01]  /*6010*/  @P5 STG.E.U16 desc[UR54][R2.64+0xa2], R65 ;  /* 0x0000a24102005986 */ /* 0x000fe2000c101536 */
[----:B------:R-:W-:-:S02]  /*6020*/  ISETP.GT.AND P5, PT, R0, RZ, P3 ;  /* 0x000000ff0000720c */ /* 0x000fc40001fa4270 */
[----:B------:R-:W-:Y:S02]  /*6030*/  F2FP.F16.F32.PACK_AB R66, RZ, R66 ;  /* 0x00000042ff42723e */ /* 0x000fe400000000ff */
[----:B------:R-:W-:Y:S02]  /*6040*/  F2FP.F16.F32.PACK_AB R67, RZ, R67 ;  /* 0x00000043ff43723e */ /* 0x000fe400000000ff */
[----:B------:R-:W-:Y:S01]  /*6050*/  F2FP.F16.F32.PACK_AB R68, RZ, R68 ;  /* 0x00000044ff44723e */ /* 0x000fe200000000ff */
[----:B------:R-:W-:Y:S01]  /*6060*/  @P1 STG.E.U16 desc[UR54][R4.64+0xa0], R66 ;  /* 0x0000a04204001986 */ /* 0x000fe2000c101536 */
[C---:B------:R-:W-:Y:S02]  /*6070*/  ISETP.GT.AND P1, PT, R0.reuse, 0x8, P2 ;  /* 0x000000080000780c */ /* 0x040fe40001724270 */
[----:B------:R-:W-:Y:S01]  /*6080*/  F2FP.F16.F32.PACK_AB R69, RZ, R69 ;  /* 0x00000045ff45723e */ /* 0x000fe200000000ff */
[----:B------:R-:W-:Y:S01]  /*6090*/  @P0 STG.E.U16 desc[UR54][R4.64+0xa2], R67 ;  /* 0x0000a24304000986 */ /* 0x000fe2000c101536 */
[----:B------:R-:W-:-:S02]  /*60a0*/  ISETP.GT.AND P2, PT, R0, 0x8, P3 ;  /* 0x000000080000780c */ /* 0x000fc40001f44270 */
[C---:B------:R-:W-:Y:S01]  /*60b0*/  ISETP.GT.AND P3, PT, R18.reuse, 0x60, PT ;  /* 0x000000601200780c */ /* 0x040fe20003f64270 */
[----:B------:R-:W-:Y:S01]  /*60c0*/  @P4 STG.E.U16 desc[UR54][R2.64+0xb0], R68 ;  /* 0x0000b04402004986 */ /* 0x000fe2000c101536 */
[----:B------:R-:W-:Y:S02]  /*60d0*/  ISETP.GT.AND P0, PT, R18, 0x61, PT ;  /* 0x000000611200780c */ /* 0x000fe40003f04270 */
[C---:B------:R-:W-:Y:S01]  /*60e0*/  ISETP.GT.AND P4, PT, R0.reuse, RZ, P3 ;  /* 0x000000ff0000720c */ /* 0x040fe20001f84270 */
[----:B------:R-:W-:Y:S01]  /*60f0*/  @P5 STG.E.U16 desc[UR54][R2.64+0xb2], R69 ;  /* 0x0000b24502005986 */ /* 0x000fe2000c101536 */
[----:B------:R-:W-:Y:S02]  /*6100*/  ISETP.GT.AND P5, PT, R0, RZ, P0 ;  /* 0x000000ff0000720c */ /* 0x000fe400007a4270 */
[----:B------:R-:W-:Y:S02]  /*6110*/  F2FP.F16.F32.PACK_AB R70, RZ, R70 ;  /* 0x00000046ff46723e */ /* 0x000fe400000000ff */
[----:B------:R-:W-:-:S02]  /*6120*/  F2FP.F16.F32.PACK_AB R71, RZ, R71 ;  /* 0x00000047ff47723e */ /* 0x000fc400000000ff */
[----:B------:R-:W-:Y:S01]  /*6130*/  F2FP.F16.F32.PACK_AB R72, RZ, R72 ;  /* 0x00000048ff48723e */ /* 0x000fe200000000ff */
[----:B------:R-:W-:Y:S01]  /*6140*/  @P1 STG.E.U16 desc[UR54][R4.64+0xb0], R70 ;  /* 0x0000b04604001986 */ /* 0x000fe2000c101536 */
[----:B------:R-:W-:Y:S02]  /*6150*/  F2FP.F16.F32.PACK_AB R73, RZ, R73 ;  /* 0x00000049ff49723e */ /* 0x000fe400000000ff */
[C---:B------:R-:W-:Y:S01]  /*6160*/  ISETP.GT.AND P1, PT, R0.reuse, 0x8, P3 ;  /* 0x000000080000780c */ /* 0x040fe20001f24270 */
[----:B------:R-:W-:Y:S01]  /*6170*/  @P2 STG.E.U16 desc[UR54][R4.64+0xb2], R71 ;  /* 0x0000b24704002986 */ /* 0x000fe2000c101536 */
[----:B------:R-:W-:Y:S02]  /*6180*/  ISETP.GT.AND P0, PT, R0, 0x8, P0 ;  /* 0x000000080000780c */ /* 0x000fe40000704270 */
[----:B------:R-:W-:Y:S01]  /*6190*/  F2FP.F16.F32.PACK_AB R74, RZ, R74 ;  /* 0x0000004aff4a723e */ /* 0x000fe200000000ff */
[----:B------:R-:W-:Y:S01]  /*61a0*/  @P4 STG.E.U16 desc[UR54][R2.64+0xc0], R72 ;  /* 0x0000c04802004986 */ /* 0x000fe2000c101536 */
[----:B------:R-:W-:-:S02]  /*61b0*/  ISETP.GT.AND P4, PT, R18, 0x68, PT ;  /* 0x000000681200780c */ /* 0x000fc40003f84270 */
[----:B------:R-:W-:Y:S01]  /*61c0*/  F2FP.F16.F32.PACK_AB R75, RZ, R75 ;  /* 0x0000004bff4b723e */ /* 0x000fe200000000ff */
[----:B------:R-:W-:Y:S01]  /*61d0*/  @P5 STG.E.U16 desc[UR54][R2.64+0xc2], R73 ;  /* 0x0000c24902005986 */ /* 0x000fe2000c101536 */
[----:B------:R-:W-:Y:S02]  /*61e0*/  ISETP.GT.AND P5, PT, R18, 0x69, PT ;  /* 0x000000691200780c */ /* 0x000fe40003fa4270 */
[C---:B------:R-:W-:Y:S01]  /*61f0*/  ISETP.GT.AND P2, PT, R0.reuse, RZ, P4 ;  /* 0x000000ff0000720c */ /* 0x040fe20002744270 */
[----:B------:R-:W-:Y:S01]  /*6200*/  @P1 STG.E.U16 desc[UR54][R4.64+0xc0], R74 ;  /* 0x0000c04a04001986 */ /* 0x000fe2000c101536 */
[----:B------:R-:W-:Y:S02]  /*6210*/  ISETP.GT.AND P6, PT, R0, RZ, P5 ;  /* 0x000000ff0000720c */ /* 0x000fe40002fc4270 */
[----:B------:R-:W-:Y:S01]  /*6220*/  F2FP.F16.F32.PACK_AB R76, RZ, R76 ;  /* 0x0000004cff4c723e */ /* 0x000fe200000000ff */
[----:B------:R-:W-:Y:S01]  /*6230*/  @P0 STG.E.U16 desc[UR54][R4.64+0xc2], R75 ;  /* 0x0000c24b04000986 */ /* 0x000fe2000c101536 */
[----:B------:R-:W-:-:S02]  /*6240*/  F2FP.F16.F32.PACK_AB R77, RZ, R77 ;  /* 0x0000004dff4d723e */ /* 0x000fc400000000ff */
[----:B------:R-:W-:Y:S02]  /*6250*/  ISETP.GT.AND P3, PT, R18, 0x70, PT ;  /* 0x000000701200780c */ /* 0x000fe40003f64270 */
[----:B------:R-:W-:Y:S02]  /*6260*/  ISETP.GT.AND P4, PT, R0, 0x8, P4 ;  /* 0x000000080000780c */ /* 0x000fe40002784270 */
[----:B------:R-:W-:Y:S01]  /*6270*/  F2FP.F16.F32.PACK_AB R78, RZ, R78 ;  /* 0x0000004eff4e723e */ /* 0x000fe200000000ff */
[----:B------:R-:W-:Y:S01]  /*6280*/  @P2 STG.E.U16 desc[UR54][R2.64+0xd0], R76 ;  /* 0x0000d04c02002986 */ /* 0x000fe2000c101536 */
[----:B------:R-:W-:Y:S02]  /*6290*/  ISETP.GT.AND P2, PT, R18, 0x71, PT ;  /* 0x000000711200780c */ /* 0x000fe40003f44270 */
[----:B------:R-:W-:Y:S01]  /*62a0*/  F2FP.F16.F32.PACK_AB R79, RZ, R79 ;  /* 0x0000004fff4f723e */ /* 0x000fe200000000ff */
[----:B------:R-:W-:Y:S01]  /*62b0*/  @P6 STG.E.U16 desc[UR54][R2.64+0xd2], R77 ;  /* 0x0000d24d02006986 */ /* 0x000fe2000c101536 */
[----:B------:R-:W-:-:S02]  /*62c0*/  ISETP.GT.AND P6, PT, R0, 0x8, P5 ;  /* 0x000000080000780c */ /* 0x000fc40002fc4270 */
[----:B------:R-:W-:Y:S02]  /*62d0*/  ISETP.GT.AND P5, PT, R0, RZ, P3 ;  /* 0x000000ff0000720c */ /* 0x000fe40001fa4270 */
[----:B------:R-:W-:Y:S01]  /*62e0*/  F2FP.F16.F32.PACK_AB R80, RZ, R80 ;  /* 0x00000050ff50723e */ /* 0x000fe200000000ff */
[----:B------:R-:W-:Y:S01]  /*62f0*/  @P4 STG.E.U16 desc[UR54][R4.64+0xd0], R78 ;  /* 0x0000d04e04004986 */ /* 0x000fe2000c101536 */
[C---:B------:R-:W-:Y:S02]  /*6300*/  ISETP.GT.AND P1, PT, R18.reuse, 0x78, PT ;  /* 0x000000781200780c */ /* 0x040fe40003f24270 */
[----:B------:R-:W-:Y:S02]  /*6310*/  ISETP.GT.AND P0, PT, R18, 0x79, PT ;  /* 0x000000791200780c */ /* 0x000fe40003f04270 */
[C---:B------:R-:W-:Y:S02]  /*6320*/  ISETP.GT.AND P4, PT, R0.reuse, RZ, P2 ;  /* 0x000000ff0000720c */ /* 0x040fe40001784270 */
[C---:B------:R-:W-:Y:S01]  /*6330*/  ISETP.GT.AND P3, PT, R0.reuse, 0x8, P3 ;  /* 0x000000080000780c */ /* 0x040fe20001f64270 */
[----:B------:R-:W-:Y:S01]  /*6340*/  @P6 STG.E.U16 desc[UR54][R4.64+0xd2], R79 ;  /* 0x0000d24f04006986 */ /* 0x000fe2000c101536 */
[----:B------:R-:W-:-:S02]  /*6350*/  ISETP.GT.AND P2, PT, R0, 0x8, P2 ;  /* 0x000000080000780c */ /* 0x000fc40001744270 */
[C---:B------:R-:W-:Y:S01]  /*6360*/  ISETP.GT.AND P6, PT, R0.reuse, RZ, P0 ;  /* 0x000000ff0000720c */ /* 0x040fe200007c4270 */
[----:B------:R-:W-:Y:S01]  /*6370*/  @P5 STG.E.U16 desc[UR54][R2.64+0xe0], R80 ;  /* 0x0000e05002005986 */ /* 0x000fe2000c101536 */
[C---:B------:R-:W-:Y:S02]  /*6380*/  ISETP.GT.AND P5, PT, R0.reuse, RZ, P1 ;  /* 0x000000ff0000720c */ /* 0x040fe40000fa4270 */
[C---:B------:R-:W-:Y:S02]  /*6390*/  ISETP.GT.AND P1, PT, R0.reuse, 0x8, P1 ;  /* 0x000000080000780c */ /* 0x040fe40000f24270 */
[----:B------:R-:W-:Y:S02]  /*63a0*/  F2FP.F16.F32.PACK_AB R81, RZ, R81 ;  /* 0x00000051ff51723e */ /* 0x000fe400000000ff */
[----:B------:R-:W-:Y:S02]  /*63b0*/  F2FP.F16.F32.PACK_AB R82, RZ, R82 ;  /* 0x00000052ff52723e */ /* 0x000fe400000000ff */
[----:B------:R-:W-:Y:S01]  /*63c0*/  F2FP.F16.F32.PACK_AB R83, RZ, R83 ;  /* 0x00000053ff53723e */ /* 0x000fe200000000ff */
[----:B------:R-:W-:Y:S01]  /*63d0*/  @P4 STG.E.U16 desc[UR54][R2.64+0xe2], R81 ;  /* 0x0000e25102004986 */ /* 0x000fe2000c101536 */
[----:B------:R-:W-:-:S02]  /*63e0*/  ISETP.GT.AND P0, PT, R0, 0x8, P0 ;  /* 0x000000080000780c */ /* 0x000fc40000704270 */
[----:B------:R-:W-:Y:S01]  /*63f0*/  F2FP.F16.F32.PACK_AB R84, RZ, R84 ;  /* 0x00000054ff54723e */ /* 0x000fe200000000ff */
[----:B------:R-:W-:Y:S01]  /*6400*/  @P3 STG.E.U16 desc[UR54][R4.64+0xe0], R82 ;  /* 0x0000e05204003986 */ /* 0x000fe2000c101536 */
[----:B------:R-:W-:Y:S02]  /*6410*/  F2FP.F16.F32.PACK_AB R85, RZ, R85 ;  /* 0x00000055ff55723e */ /* 0x000fe400000000ff */
[----:B------:R-:W-:Y:S01]  /*6420*/  F2FP.F16.F32.PACK_AB R86, RZ, R86 ;  /* 0x00000056ff56723e */ /* 0x000fe200000000ff */
[----:B------:R-:W-:Y:S01]  /*6430*/  @P2 STG.E.U16 desc[UR54][R4.64+0xe2], R83 ;  /* 0x0000e25304002986 */ /* 0x000fe2000c101536 */
[----:B------:R-:W-:-:S03]  /*6440*/  F2FP.F16.F32.PACK_AB R87, RZ, R87 ;  /* 0x00000057ff57723e */ /* 0x000fc600000000ff */
[----:B------:R-:W-:Y:S04]  /*6450*/  @P5 STG.E.U16 desc[UR54][R2.64+0xf0], R84 ;  /* 0x0000f05402005986 */ /* 0x000fe8000c101536 */
[----:B------:R0:W-:Y:S02]  /*6460*/  @P6 STG.E.U16 desc[UR54][R2.64+0xf2], R85 ;  /* 0x0000f25502006986 */ /* 0x0001e4000c101536 */
[----:B0-----:R-:W-:Y:S02]  /*6470*/  @P1 IMAD.MOV.U32 R2, RZ, RZ, R4 ;  /* 0x000000ffff021224 */ /* 0x001fe400078e0004 */
[----:B------:R-:W-:-:S05]  /*6480*/  @P1 IMAD.MOV.U32 R3, RZ, RZ, R5 ;  /* 0x000000ffff031224 */ /* 0x000fca00078e0005 */
[----:B------:R0:W-:Y:S04]  /*6490*/  @P1 STG.E.U16 desc[UR54][R2.64+0xf0], R86 ;  /* 0x0000f05602001986 */ /* 0x0001e8000c101536 */
[----:B------:R0:W-:Y:S02]  /*64a0*/  @P0 STG.E.U16 desc[UR54][R4.64+0xf2], R87 ;  /* 0x0000f25704000986 */ /* 0x0001e4000c101536 */
.L_x_157:
[----:B------:R-:W-:Y:S05]  /*64b0*/  BSYNC B0 ;  /* 0x0000000000007941 */ /* 0x000fea0003800000 */
.L_x_31:
[----:B0-----:R-:W-:Y:S01]  /*64c0*/  IMAD.U32 R2, RZ, RZ, UR52 ;  /* 0x00000034ff027e24 */ /* 0x001fe2000f8e00ff */
[----:B------:R-:W-:Y:S01]  /*64d0*/  ULDC.64 UR4, c[0x0][0x650] ;  /* 0x0001940000047ab9 */ /* 0x000fe20000000a00 */
[----:B------:R-:W-:Y:S01]  /*64e0*/  IMAD.U32 R3, RZ, RZ, UR53 ;  /* 0x00000035ff037e24 */ /* 0x000fe2000f8e00ff */
[----:B------:R0:W-:Y:S01]  /*64f0*/  SYNCS.ARRIVE.TRANS64.A1T0 RZ, [R96+UR50], RZ ;  /* 0x000000ff60ff79a7 */ /* 0x0001e20008100032 */
[----:B------:R-:W-:Y:S01]  /*6500*/  PRMT R0, RZ, 0x7610, R0 ;  /* 0x00007610ff007816 */ /* 0x000fe20000000000 */
[----:B------:R-:W-:Y:S01]  /*6510*/  IMAD.MOV.U32 R18, RZ, RZ, -0x1 ;  /* 0xffffffffff127424 */ /* 0x000fe200078e00ff */
[----:B------:R-:W-:Y:S01]  /*6520*/  LEA R16, P0, R2, R16, 0x1 ;  /* 0x0000001002107211 */ /* 0x000fe200078008ff */
[----:B------:R-:W-:Y:S02]  /*6530*/  IMAD.MOV.U32 R2, RZ, RZ, -0x1 ;  /* 0xffffffffff027424 */ /* 0x000fe400078e00ff */
[----:B------:R-:W-:Y:S01]  /*6540*/  IMAD.MOV.U32 R19, RZ, RZ, -0x1 ;  /* 0xffffffffff137424 */ /* 0x000fe200078e00ff */
[----:B------:R-:W-:-:S02]  /*6550*/  IADD3.X R17, R17, UR41, RZ, P0, !PT ;  /* 0x0000002911117c10 */ /* 0x000fc400087fe4ff */
[----:B------:R-:W-:-:S04]  /*6560*/  ISETP.GE.U32.AND P0, PT, R16, UR4, PT ;  /* 0x0000000410007c0c */ /* 0x000fc8000bf06070 */
[----:B------:R-:W-:-:S13]  /*6570*/  ISETP.GE.U32.AND.EX P0, PT, R17, UR5, PT, P0 ;  /* 0x0000000511007c0c */ /* 0x000fda000bf06100 */
[----:B0-----:R-:W-:Y:S05]  /*6580*/  @P0 BRA `(.L_x_158) ;  /* 0x0000000400700947 */ /* 0x001fea0003800000 */
[----:B------:R-:W0:Y:S01]  /*6590*/  S2UR UR7, SR_CTAID.X ;  /* 0x00000000000779c3 */ /* 0x000e220000002500 */
[----:B------:R-:W-:Y:S01]  /*65a0*/  ULDC.64 UR4, c[0x0][0x628] ;  /* 0x00018a0000047ab9 */ /* 0x000fe20000000a00 */
[----:B------:R-:W-:Y:S01]  /*65b0*/  ULDC UR6, c[0x0][0x150] ;  /* 0x0000540000067ab9 */ /* 0x000fe20000000800 */
[----:B------:R-:W-:Y:S01]  /*65c0*/  ISETP.NE.U32.AND P0, PT, RZ, UR4, PT ;  /* 0x00000004ff007c0c */ /* 0x000fe2000bf05070 */
[----:B------:R-:W-:Y:S01]  /*65d0*/  ULDC UR15, c[0x0][0x630] ;  /* 0x00018c00000f7ab9 */ /* 0x000fe20000000800 */
[C---:B------:R-:W-:Y:S02]  /*65e0*/  R2UR UR17, R16.reuse ;  /* 0x00000000101172ca */ /* 0x040fe400000e0000 */
[----:B------:R-:W-:Y:S01]  /*65f0*/  ISETP.NE.AND.EX P0, PT, RZ, UR5, PT, P0 ;  /* 0x00000005ff007c0c */ /* 0x000fe2000bf05300 */
[----:B------:R-:W1:Y:S01]  /*6600*/  S2UR UR16, SR_CTAID.Y ;  /* 0x00000000001079c3 */ /* 0x000e620000002600 */
[----:B------:R-:W-:Y:S02]  /*6610*/  R2UR UR12, R16 ;  /* 0x00000000100c72ca */ /* 0x000fe400000e0000 */
[----:B------:R-:W-:-:S02]  /*6620*/  R2UR UR13, R17 ;  /* 0x00000000110d72ca */ /* 0x000fc400000e0000 */
[----:B0-----:R-:W-:-:S05]  /*6630*/  I2FP.F32.U32 R0, UR7 ;  /* 0x0000000700007c45 */ /* 0x001fca0008201000 */
[----:B------:R-:W-:Y:S01]  /*6640*/  FMUL R0, R0, UR6 ;  /* 0x0000000600007c20 */ /* 0x000fe20008400000 */
[----:B------:R-:W-:Y:S01]  /*6650*/  ULDC UR6, c[0x0][0x154] ;  /* 0x0000550000067ab9 */ /* 0x000fe20000000800 */
[----:B-1----:R-:W-:-:S04]  /*6660*/  I2FP.F32.U32 R2, UR16 ;  /* 0x0000001000027c45 */ /* 0x002fc80008201000 */
[----:B------:R-:W0:Y:S01]  /*6670*/  F2I.U32.TRUNC.NTZ R0, R0 ;  /* 0x0000000000007305 */ /* 0x000e22000020f000 */
[----:B------:R-:W-:Y:S01]  /*6680*/  FMUL R2, R2, UR6 ;  /* 0x0000000602027c20 */ /* 0x000fe20008400000 */
[----:B------:R-:W-:Y:S06]  /*6690*/  @!P0 BRA `(.L_x_159) ;  /* 0x0000000000308947 */ /* 0x000fec0003800000 */
        /* <DEDUP_REMOVED lines=12> */
.L_x_159:
[----:B------:R-:W-:Y:S01]  /*6760*/  USHF.R.U64 UR6, UR12, UR15, UR13 ;  /* 0x0000000f0c067299 */ /* 0x000fe2000800120d */
[----:B------:R-:W-:Y:S01]  /*6770*/  R2UR UR5, R17 ;  /* 0x00000000110572ca */ /* 0x000fe200000e0000 */
[----:B------:R-:W-:Y:S01]  /*6780*/  USHF.R.U32.HI UR4, URZ, UR15, UR13 ;  /* 0x0000000f3f047299 */ /* 0x000fe2000801160d */
[----:B------:R-:W1:Y:S01]  /*6790*/  F2I.U32.TRUNC.NTZ R2, R2 ;  /* 0x0000000200027305 */ /* 0x000e62000020f000 */
[----:B------:R-:W-:Y:S01]  /*67a0*/  UIADD3 UR9, UP0, URZ, -UR6, URZ ;  /* 0x800000063f097290 */ /* 0x000fe2000ff1e03f */
[----:B------:R-:W-:Y:S01]  /*67b0*/  ULDC.64 UR10, c[0x0][0x620] ;  /* 0x00018800000a7ab9 */ /* 0x000fe20000000a00 */
[----:B------:R-:W-:Y:S02]  /*67c0*/  ULDC UR14, c[0x0][0x608] ;  /* 0x00018200000e7ab9 */ /* 0x000fe40000000800 */
[----:B------:R-:W-:Y:S01]  /*67d0*/  UIADD3.X UR4, URZ, ~UR4, URZ, UP0, !UPT ;  /* 0x800000043f047290 */ /* 0x000fe200087fe43f */
[----:B------:R-:W-:Y:S01]  /*67e0*/  ULDC UR15, c[0x0][0x658] ;  /* 0x00019600000f7ab9 */ /* 0x000fe20000000800 */
[----:B------:R-:W-:-:S02]  /*67f0*/  ULDC UR12, c[0x0][0x144] ;  /* 0x00005100000c7ab9 */ /* 0x000fc40000000800 */
[----:B------:R-:W-:Y:S01]  /*6800*/  UIMAD UR8, UR4, UR10, URZ ;  /* 0x0000000a040872a4 */ /* 0x000fe2000f8e023f */
[----:B------:R-:W-:Y:S02]  /*6810*/  ULDC UR22, c[0x0][0x148] ;  /* 0x0000520000167ab9 */ /* 0x000fe40000000800 */
[----:B------:R-:W-:Y:S01]  /*6820*/  UMOV UR4, UR17 ;  /* 0x0000001100047c82 */ /* 0x000fe20008000000 */
[----:B------:R-:W-:Y:S02]  /*6830*/  UIMAD UR8, UR9, UR11, UR8 ;  /* 0x0000000b090872a4 */ /* 0x000fe4000f8e0208 */
[----:B------:R-:W-:Y:S01]  /*6840*/  UIMAD.WIDE.U32 UR4, UR9, UR10, UR4 ;  /* 0x0000000a090472a5 */ /* 0x000fe2000f8e0004 */
[----:B0-----:R-:W-:Y:S01]  /*6850*/  R2UR UR9, R0 ;  /* 0x00000000000972ca */ /* 0x001fe200000e0000 */
[----:B------:R-:W-:Y:S01]  /*6860*/  ULDC UR20, c[0x0][0x648] ;  /* 0x0001920000147ab9 */ /* 0x000fe20000000800 */
[----:B-1----:R-:W-:Y:S01]  /*6870*/  R2UR UR13, R2 ;  /* 0x00000000020d72ca */ /* 0x002fe200000e0000 */
[----:B------:R-:W-:Y:S01]  /*6880*/  UIADD3 UR8, UR5, UR8, URZ ;  /* 0x0000000805087290 */ /* 0x000fe2000fffe03f */
[----:B------:R-:W-:-:S02]  /*6890*/  ULDC UR21, c[0x0][0x638] ;  /* 0x00018e0000157ab9 */ /* 0x000fc40000000800 */
[----:B------:R-:W-:Y:S02]  /*68a0*/  ULDC UR5, c[0x0][0x618] ;  /* 0x0001860000057ab9 */ /* 0x000fe40000000800 */
[----:B------:R-:W-:Y:S02]  /*68b0*/  USHF.R.U64 UR10, UR4, UR5, UR8 ;  /* 0x00000005040a7299 */ /* 0x000fe40008001208 */
[----:B------:R-:W-:-:S03]  /*68c0*/  USHF.R.U32.HI UR8, URZ, UR5, UR8 ;  /* 0x000000053f087299 */ /* 0x000fc60008011608 */
[----:B------:R-:W-:Y:S01]  /*68d0*/  ULDC.64 UR4, c[0x0][0x640] ;  /* 0x0001900000047ab9 */ /* 0x000fe20000000a00 */
[----:B------:R-:W-:Y:S01]  /*68e0*/  USHF.R.U64 UR11, UR10, UR14, UR8 ;  /* 0x0000000e0a0b7299 */ /* 0x000fe20008001208 */
[----:B------:R-:W-:Y:S01]  /*68f0*/  ISETP.NE.U32.AND P0, PT, RZ, UR4, PT ;  /* 0x00000004ff007c0c */ /* 0x000fe2000bf05070 */
[----:B------:R-:W-:Y:S02]  /*6900*/  USHF.R.U32.HI UR8, URZ, UR14, UR8 ;  /* 0x0000000e3f087299 */ /* 0x000fe40008011608 */
[----:B------:R-:W-:Y:S01]  /*6910*/  UIADD3 UR9, -UR9, URZ, URZ ;  /* 0x0000003f09097290 */ /* 0x000fe2000fffe13f */
[----:B------:R-:W-:Y:S01]  /*6920*/  ISETP.NE.AND.EX P0, PT, RZ, UR5, PT, P0 ;  /* 0x00000005ff007c0c */ /* 0x000fe2000bf05300 */
[----:B------:R-:W-:Y:S02]  /*6930*/  USHF.R.U64 UR17, UR11, UR15, UR8 ;  /* 0x0000000f0b117299 */ /* 0x000fe40008001208 */
[----:B------:R-:W-:Y:S02]  /*6940*/  UIADD3 UR18, -UR13, URZ, URZ ;  /* 0x0000003f0d127290 */ /* 0x000fe4000fffe13f */
[----:B------:R-:W-:-:S02]  /*6950*/  USHF.R.U32.HI UR15, URZ, UR15, UR8 ;  /* 0x0000000f3f0f7299 */ /* 0x000fc40008011608 */
[----:B------:R-:W-:Y:S01]  /*6960*/  UIMAD UR19, UR12, UR9, UR7 ;  /* 0x000000090c1372a4 */ /* 0x000fe2000f8e0207 */
[----:B------:R-:W-:-:S05]  /*6970*/  UMOV UR14, UR17 ;  /* 0x00000011000e7c82 */ /* 0x000fca0008000000 */
[----:B------:R-:W-:Y:S06]  /*6980*/  @!P0 BRA `(.L_x_160) ;  /* 0x0000000000288947 */ /* 0x000fec0003800000 */
        /* <DEDUP_REMOVED lines=10> */
.L_x_160:
        /* <DEDUP_REMOVED lines=9> */
[----:B------:R-:W-:Y:S01]  /*6ac0*/  UIMAD UR5, UR7, UR21, UR17 ;  /* 0x00000015070572a4 */ /* 0x000fe2000f8e0211 */
[----:B------:R-:W-:Y:S02]  /*6ad0*/  ULDC UR8, c[0x0][0x600] ;  /* 0x0001800000087ab9 */ /* 0x000fe40000000800 */
[----:B------:R-:W-:Y:S01]  /*6ae0*/  ULDC UR7, c[0x0][0x610] ;  /* 0x0001840000077ab9 */ /* 0x000fe20000000800 */
[----:B------:R-:W-:Y:S02]  /*6af0*/  UIMAD UR5, UR5, UR8, UR10 ;  /* 0x00000008050572a4 */ /* 0x000fe4000f8e020a */
[----:B------:R-:W-:-:S04]  /*6b00*/  UIMAD UR4, UR4, UR7, UR19 ;  /* 0x00000007040472a4 */ /* 0x000fc8000f8e0213 */
[----:B------:R-:W-:Y:S02]  /*6b10*/  USEL UR7, UR5, UR4, !UP0 ;  /* 0x0000000405077287 */ /* 0x000fe4000c000000 */
[----:B------:R-:W-:-:S04]  /*6b20*/  USEL UR4, UR4, UR5, !UP0 ;  /* 0x0000000504047287 */ /* 0x000fc8000c000000 */
[----:B------:R-:W-:Y:S02]  /*6b30*/  IMAD.U32 R2, RZ, RZ, UR7 ;  /* 0x00000007ff027e24 */ /* 0x000fe4000f8e00ff */
[----:B------:R-:W-:-:S07]  /*6b40*/  IMAD.U32 R18, RZ, RZ, UR4 ;  /* 0x00000004ff127e24 */ /* 0x000fce000f8e00ff */
.L_x_158:
[----:B------:R-:W-:Y:S01]  /*6b50*/  UIADD3 UR45, UR36, UR45, URZ ;  /* 0x0000002d242d7290 */ /* 0x000fe2000fffe03f */
[----:B------:R-:W-:Y:S02]  /*6b60*/  LOP3.LUT P0, RZ, R0, 0xff, RZ, 0xc0, !PT ;  /* 0x000000ff00ff7812 */ /* 0x000fe4000780c0ff */
[----:B------:R-:W-:Y:S01]  /*6b70*/  LOP3.LUT R98, R98, 0x1, RZ, 0x3c, !PT ;  /* 0x0000000162627812 */ /* 0x000fe200078e3cff */
[----:B------:R-:W-:Y:S02]  /*6b80*/  USHF.R.U32.HI UR4, URZ, 0x2, UR45 ;  /* 0x000000023f047899 */ /* 0x000fe4000801162d */
[----:B------:R-:W-:Y:S02]  /*6b90*/  UISETP.GT.U32.AND UP0, UPT, UR45, 0x3, UPT ;  /* 0x000000032d00788c */ /* 0x000fe4000bf04070 */
[----:B------:R-:W-:Y:S02]  /*6ba0*/  ULOP3.LUT UR4, UR4, 0x1, URZ, 0xc0, !UPT ;  /* 0x0000000104047892 */ /* 0x000fe4000f8ec03f */
[----:B------:R-:W-:-:S02]  /*6bb0*/  UISETP.LT.U32.AND UP0, UPT, UR36, 0x4, UP0 ;  /* 0x000000042400788c */ /* 0x000fc40008701070 */
[----:B------:R-:W-:Y:S02]  /*6bc0*/  UISETP.NE.U32.AND UP1, UPT, UR4, 0x1, UPT ;  /* 0x000000010400788c */ /* 0x000fe4000bf25070 */
[----:B------:R-:W-:Y:S02]  /*6bd0*/  USEL UR5, URZ, 0x1, !UP0 ;  /* 0x000000013f057887 */ /* 0x000fe4000c000000 */
[----:B------:R-:W-:Y:S02]  /*6be0*/  UISETP.GT.U32.AND UP1, UPT, UR36, 0x3, !UP1 ;  /* 0x000000032400788c */ /* 0x000fe4000cf24070 */
[----:B------:R-:W-:Y:S02]  /*6bf0*/  ULOP3.LUT UR45, UR45, 0x3, URZ, 0xc0, !UPT ;  /* 0x000000032d2d7892 */ /* 0x000fe4000f8ec03f */
[----:B------:R-:W-:-:S04]  /*6c00*/  USEL UR4, URZ, 0x1, !UP1 ;  /* 0x000000013f047887 */ /* 0x000fc8000c800000 */
[----:B------:R-:W-:Y:S01]  /*6c10*/  ULOP3.LUT UR48, UR4, UR48, UR5, 0x96, !UPT ;  /* 0x0000003004307292 */ /* 0x000fe2000f8e9605 */
[----:B------:R-:W-:Y:S11]  /*6c20*/  @P0 BRA `(.L_x_161) ;  /* 0xffffffa8007c0947 */ /* 0x000ff6000383ffff */
[----:B------:R-:W-:Y:S05]  /*6c30*/  EXIT ;  /* 0x000000000000794d */ /* 0x000fea0003800000 */
.L_x_12:
[----:B------:R-:W-:-:S08]  /*6c40*/  ISETP.NE.AND P0, PT, RZ, UR8, PT ;  /* 0x00000008ff007c0c */ /* 0x000fd0000bf05270 */
[----:B-----5:R-:W0:-:S00]  /*6c50*/  USETMAXREG.DEALLOC.CTAPOOL 0x28 ;  /* 0x00000028000079c8 */ /* 0x020e0000080e0500 */
[----:B------:R-:W-:Y:S05]  /*6c60*/  @P0 EXIT ;  /* 0x000000000000094d */ /* 0x000fea0003800000 */
[----:B0-----:R-:W-:Y:S01]  /*6c70*/  LOP3.LUT P0, RZ, R0, 0xff, RZ, 0xc0, !PT ;  /* 0x000000ff00ff7812 */ /* 0x001fe2000780c0ff */
[----:B------:R-:W-:Y:S02]  /*6c80*/  IMAD.MOV.U32 R8, RZ, RZ, 0x1 ;  /* 0x00000001ff087424 */ /* 0x000fe400078e00ff */
[----:B------:R-:W-:-:S10]  /*6c90*/  IMAD.MOV.U32 R0, RZ, RZ, RZ ;  /* 0x000000ffff007224 */ /* 0x000fd400078e00ff */
[----:B------:R-:W-:Y:S05]  /*6ca0*/  @!P0 BRA `(.L_x_162) ;  /* 0x0000000c00448947 */ /* 0x000fea0003800000 */
[----:B------:R-:W-:Y:S01]  /*6cb0*/  LOP3.LUT P0, RZ, R4, 0x1f, RZ, 0xc0, !PT ;  /* 0x0000001f04ff7812 */ /* 0x000fe2000780c0ff */
[----:B------:R-:W-:Y:S01]  /*6cc0*/  ULDC UR5, c[0x0][0x658] ;  /* 0x0001960000057ab9 */ /* 0x000fe20000000800 */
[----:B------:R-:W-:Y:S01]  /*6cd0*/  UMOV UR6, 0xffffffff ;  /* 0xffffffff00067882 */ /* 0x000fe20000000000 */
[----:B------:R-:W-:Y:S01]  /*6ce0*/  BSSY B0, `(.L_x_162) ;  /* 0x00000cd000007945 */ /* 0x000fe20003800000 */
[----:B------:R-:W-:Y:S01]  /*6cf0*/  USHF.L.U32 UR6, UR6, UR5, URZ ;  /* 0x0000000506067299 */ /* 0x000fe2000800063f */
[C---:B------:R-:W-:Y:S01]  /*6d00*/  ISETP.NE.AND P3, PT, R3.reuse, RZ, PT ;  /* 0x000000ff0300720c */ /* 0x040fe20003f65270 */
[----:B------:R-:W-:Y:S01]  /*6d10*/  IMAD.MOV.U32 R9, RZ, RZ, 0x1 ;  /* 0x00000001ff097424 */ /* 0x000fe200078e00ff */
[----:B------:R-:W-:Y:S01]  /*6d20*/  ISETP.NE.OR P0, PT, R3, RZ, !P0 ;  /* 0x000000ff0300720c */ /* 0x000fe20004705670 */
[----:B------:R-:W-:Y:S01]  /*6d30*/  IMAD.MOV.U32 R8, RZ, RZ, 0x1 ;  /* 0x00000001ff087424 */ /* 0x000fe200078e00ff */
[----:B------:R-:W-:Y:S01]  /*6d40*/  ULDC UR4, c[0x0][0x600] ;  /* 0x0001800000047ab9 */ /* 0x000fe20000000800 */
[----:B------:R-:W-:Y:S01]  /*6d50*/  IMAD.MOV.U32 R0, RZ, RZ, RZ ;  /* 0x000000ffff007224 */ /* 0x000fe200078e00ff */
[----:B------:R-:W-:Y:S01]  /*6d60*/  UMOV UR7, 0x1 ;  /* 0x0000000100077882 */ /* 0x000fe20000000000 */
[----:B------:R-:W-:-:S02]  /*6d70*/  UIADD3 UR21, UR37, 0x1, URZ ;  /* 0x0000000125157890 */ /* 0x000fc4000fffe03f */
[----:B------:R-:W-:Y:S02]  /*6d80*/  ULOP3.LUT UR13, UR40, 0x2, URZ, 0xfc, !UPT ;  /* 0x00000002280d7892 */ /* 0x000fe4000f8efc3f */
[----:B------:R-:W-:Y:S02]  /*6d90*/  UIADD3 UR4, UR4, -0x1, URZ ;  /* 0xffffffff04047890 */ /* 0x000fe4000fffe03f */
[----:B------:R-:W-:Y:S02]  /*6da0*/  USHF.L.U32 UR5, UR7, UR5, URZ ;  /* 0x0000000507057299 */ /* 0x000fe4000800063f */
[----:B------:R-:W-:Y:S01]  /*6db0*/  ULOP3.LUT UR6, URZ, UR6, URZ, 0x33, !UPT ;  /* 0x000000063f067292 */ /* 0x000fe2000f8e333f */
[----:B------:R-:W-:-:S11]  /*6dc0*/  ULDC.64 UR30, c[0x0][0x198] ;  /* 0x00006600001e7ab9 */ /* 0x000fd60000000a00 */
.L_x_174:
[----:B------:R-:W-:-:S03]  /*6dd0*/  UMOV UR7, 0xffffffff ;  /* 0xffffffff00077882 */ /* 0x000fc60000000000 */
[----:B------:R-:W-:Y:S05]  /*6de0*/  BRA.DIV UR7, `(.L_x_163) ;  /* 0x00000012070c7947 */ /* 0x000fea000b800000 */
[----:B------:R-:W-:-:S13]  /*6df0*/  ELECT P6, URZ, PT ;  /* 0x00000000003f782f */ /* 0x000fda00038c0000 */
.L_x_187:
[----:B------:R-:W0:Y:S01]  /*6e00*/  LDC R3, c[0x0][0x28c] ;  /* 0x0000a300ff037b82 */ /* 0x000e220000000800 */
[----:B------:R-:W-:Y:S01]  /*6e10*/  BSSY B1, `(.L_x_164) ;  /* 0x0000044000017945 */ /* 0x000fe20003800000 */
[----:B0-----:R-:W-:-:S13]  /*6e20*/  ISETP.LT.OR P6, PT, R3, 0x1, !P6 ;  /* 0x000000010300780c */ /* 0x001fda00077c1670 */
[----:B------:R-:W-:Y:S05]  /*6e30*/  @P6 BRA `(.L_x_165) ;  /* 0x0000000400046947 */ /* 0x000fea0003800000 */
[----:B------:R-:W-:Y:S02]  /*6e40*/  IMAD.SHL.U32 R6, R2, 0x80, RZ ;  /* 0x0000008002067824 */ /* 0x000fe400078e00ff */
[----:B------:R-:W-:Y:S02]  /*6e50*/  IMAD.SHL.U32 R18, R18, 0x40, RZ ;  /* 0x0000004012127824 */ /* 0x000fe400078e00ff */
[----:B------:R-:W-:Y:S02]  /*6e60*/  IMAD.MOV.U32 R11, RZ, RZ, RZ ;  /* 0x000000ffff0b7224 */ /* 0x000fe400078e00ff */
[----:B------:R-:W-:Y:S02]  /*6e70*/  IMAD.U32 R12, RZ, RZ, UR21 ;  /* 0x00000015ff0c7e24 */ /* 0x000fe4000f8e00ff */
[----:B------:R-:W-:Y:S02]  /*6e80*/  IMAD.MOV.U32 R2, RZ, RZ, R8 ;  /* 0x000000ffff027224 */ /* 0x000fe400078e0008 */
[----:B------:R-:W-:-:S07]  /*6e90*/  IMAD.MOV.U32 R3, RZ, RZ, R0 ;  /* 0x000000ffff037224 */ /* 0x000fce00078e0000 */
.L_x_169:
[----:B------:R-:W0:Y:S01]  /*6ea0*/  S2R R5, SR_CgaCtaId ;  /* 0x0000000000057919 */ /* 0x000e220000008800 */
[----:B------:R-:W-:-:S04]  /*6eb0*/  MOV R4, 0x400 ;  /* 0x0000040000047802 */ /* 0x000fc80000000f00 */
[----:B0-----:R-:W-:Y:S02]  /*6ec0*/  LEA R10, R5, R4, 0x18 ;  /* 0x00000004050a7211 */ /* 0x001fe400078ec0ff */
[----:B------:R-:W-:Y:S01]  /*6ed0*/  SHF.L.U32 R4, R2, 0x1f, RZ ;  /* 0x0000001f02047819 */ /* 0x000fe200000006ff */
[----:B------:R-:W0:Y:S02]  /*6ee0*/  @!P3 LDC R5, c[0x0][0x500] ;  /* 0x00014000ff05bb82 */ /* 0x000e240000000800 */
[----:B------:R-:W-:-:S04]  /*6ef0*/  IMAD R7, R3, 0x8, R10 ;  /* 0x0000000803077824 */ /* 0x000fc800078e020a */
[----:B------:R-:W1:Y:S02]  /*6f00*/  SYNCS.PHASECHK.TRANS64.TRYWAIT P1, [R7+URZ+0x20], R4 ;  /* 0x00002004070075a7 */ /* 0x000e64000802017f */
[----:B-1----:R-:W-:Y:S05]  /*6f10*/  @!P1 BRA `(.L_x_166) ;  /* 0x0000000c00e09947 */ /* 0x002fea0003800000 */
.L_x_188:
[----:B------:R-:W-:Y:S01]  /*6f20*/  UPRMT UR7, UR13, 0x9910, URZ ;  /* 0x000099100d077896 */ /* 0x000fe2000800003f */
[----:B0-----:R0:W-:Y:S03]  /*6f30*/  @!P3 SYNCS.ARRIVE.TRANS64 RZ, [R7+URZ], R5 ;  /* 0x0000000507ffb9a7 */ /* 0x0011e6000800003f */
[----:B------:R-:W-:-:S06]  /*6f40*/  UISETP.NE.AND UP0, UPT, UR7, 0x2, UPT ;  /* 0x000000020700788c */ /* 0x000fcc000bf05270 */
[----:B------:R-:W-:-:S13]  /*6f50*/  PLOP3.LUT P1, PT, PT, PT, UP0, 0x80, 0x0 ;  /* 0x000000000000781c */ /* 0x000fda0003f2f008 */
[----:B0-----:R-:W-:Y:S05]  /*6f60*/  @P1 BRA `(.L_x_167) ;  /* 0x0000000000041947 */ /* 0x001fea0003800000 */
[----:B------:R-:W-:Y:S01]  /*6f70*/  BPT.TRAP 0x1 ;  /* 0x000000040000795c */ /* 0x000fe20000300000 */
.L_x_167:
[----:B------:R-:W-:Y:S05]  /*6f80*/  @P0 BRA `(.L_x_168) ;  /* 0x0000000000040947 */ /* 0x000fea0003800000 */
[----:B------:R-:W-:Y:S01]  /*6f90*/  BPT.TRAP 0x1 ;  /* 0x000000040000795c */ /* 0x000fe20000300000 */
.L_x_168:
[--C-:B-1----:R-:W-:Y:S01]  /*6fa0*/  IMAD R4, R3, 0x4000, R10.reuse ;  /* 0x0000400003047824 */ /* 0x102fe200078e020a */
[----:B------:R-:W-:Y:S01]  /*6fb0*/  R2UR UR34, R11 ;  /* 0x000000000b2272ca */ /* 0x000fe200000e0000 */
[----:B------:R-:W-:Y:S01]  /*6fc0*/  IMAD R10, R3, 0x8000, R10 ;  /* 0x00008000030a7824 */ /* 0x000fe200078e020a */
[----:B------:R-:W-:Y:S01]  /*6fd0*/  R2UR UR33, R7 ;  /* 0x00000000072172ca */ /* 0x000fe200000e0000 */
[----:B------:R-:W-:Y:S01]  /*6fe0*/  VIADD R12, R12, 0xffffffff ;  /* 0xffffffff0c0c7836 */ /* 0x000fe20000000000 */
[----:B------:R-:W-:Y:S01]  /*6ff0*/  R2UR UR24, R4 ;  /* 0x00000000041872ca */ /* 0x000fe200000e0000 */
[----:B------:R-:W-:Y:S01]  /*7000*/  UIADD3 UR14, UP0, UR30, 0xf0, URZ ;  /* 0x000000f01e0e7890 */ /* 0x000fe2000ff1e03f */
[----:B------:R-:W-:Y:S01]  /*7010*/  R2UR UR8, R10 ;  /* 0x000000000a0872ca */ /* 0x000fe200000e0000 */
[----:B------:R-:W-:Y:S01]  /*7020*/  UIADD3 UR42, UP1, UR30, 0x1f0, URZ ;  /* 0x000001f01e2a7890 */ /* 0x000fe2000ff3e03f */
[----:B------:R-:W-:Y:S01]  /*7030*/  R2UR UR36, R19 ;  /* 0x00000000132472ca */ /* 0x000fe200000e0000 */
[----:B------:R-:W-:Y:S01]  /*7040*/  UIADD3.X UR15, URZ, UR31, URZ, UP0, !UPT ;  /* 0x0000001f3f0f7290 */ /* 0x000fe200087fe43f */
[----:B------:R-:W-:Y:S01]  /*7050*/  R2UR UR35, R18 ;  /* 0x00000000122372ca */ /* 0x000fe200000e0000 */
[----:B------:R-:W-:Y:S01]  /*7060*/  UIADD3.X UR43, URZ, UR31, URZ, UP1, !UPT ;  /* 0x0000001f3f2b7290 */ /* 0x000fe20008ffe43f */
[----:B------:R-:W-:Y:S01]  /*7070*/  R2UR UR19, R6 ;  /* 0x00000000061372ca */ /* 0x000fe200000e0000 */
[----:B------:R-:W-:Y:S01]  /*7080*/  UIADD3 UR26, UR34, 0x40, URZ ;  /* 0x00000040221a7890 */ /* 0x000fe2000fffe03f */
[----:B------:R-:W-:Y:S01]  /*7090*/  ISETP.GT.AND P2, PT, R12, 0x1, PT ;  /* 0x000000010c00780c */ /* 0x000fe20003f44270 */
[----:B------:R-:W-:Y:S01]  /*70a0*/  VIADD R3, R3, 0x1 ;  /* 0x0000000103037836 */ /* 0x000fe20000000000 */
[----:B------:R-:W-:Y:S01]  /*70b0*/  UMOV UR22, 0x0 ;  /* 0x0000000000167882 */ /* 0x000fe20000000000 */
[----:B------:R-:W-:Y:S01]  /*70c0*/  UIADD3 UR32, UR24, 0x180, URZ ;  /* 0x0000018018207890 */ /* 0x000fe2000fffe03f */
[----:B------:R-:W-:Y:S01]  /*70d0*/  VIADD R11, R11, 0x80 ;  /* 0x000000800b0b7836 */ /* 0x000fe20000000000 */
[----:B------:R-:W-:Y:S01]  /*70e0*/  UIADD3 UR24, UR24, 0x2180, URZ ;  /* 0x0000218018187890 */ /* 0x000fe2000fffe03f */
[----:B------:R-:W-:Y:S01]  /*70f0*/  ISETP.NE.AND P1, PT, R3, 0x4, PT ;  /* 0x000000040300780c */ /* 0x000fe20003f25270 */
[----:B------:R-:W-:-:S02]  /*7100*/  UIADD3 UR16, UR8, 0x10180, URZ ;  /* 0x0001018008107890 */ /* 0x000fc4000fffe03f */
[----:B------:R-:W-:Y:S01]  /*7110*/  UIADD3 UR8, UR8, 0x14180, URZ ;  /* 0x0001418008087890 */ /* 0x000fe2000fffe03f */
[----:B------:R-:W-:Y:S01]  /*7120*/  SEL R5, RZ, 0x1, P1 ;  /* 0x00000001ff057807 */ /* 0x000fe20000800000 */
[----:B------:R-:W-:Y:S01]  /*7130*/  UMOV UR23, 0x10000000 ;  /* 0x1000000000177882 */ /* 0x000fe20000000000 */
[----:B------:R-:W-:Y:S01]  /*7140*/  UMOV UR25, UR33 ;  /* 0x0000002100197c82 */ /* 0x000fe20008000000 */
[----:B------:R-:W-:Y:S01]  /*7150*/  UMOV UR28, UR36 ;  /* 0x00000024001c7c82 */ /* 0x000fe20008000000 */
[----:B------:R-:W-:Y:S01]  /*7160*/  UMOV UR27, UR35 ;  /* 0x00000023001b7c82 */ /* 0x000fe20008000000 */
[----:B------:R-:W-:Y:S01]  /*7170*/  UMOV UR17, UR33 ;  /* 0x0000002100117c82 */ /* 0x000fe20008000000 */
[----:B------:R-:W-:Y:S01]  /*7180*/  UMOV UR18, UR34 ;  /* 0x0000002200127c82 */ /* 0x000fe20008000000 */
[----:B------:R-:W-:Y:S01]  /*7190*/  UMOV UR20, UR36 ;  /* 0x0000002400147c82 */ /* 0x000fe20008000000 */
[----:B------:R0:W-:Y:S01]  /*71a0*/  UTMALDG.3D [UR32], [UR14], desc[UR22] ;  /* 0x000016200e0075b4 */ /* 0x0001e20008011000 */
[----:B------:R-:W-:Y:S01]  /*71b0*/  UMOV UR9, UR33 ;  /* 0x0000002100097c82 */ /* 0x000fe20008000000 */
[----:B------:R-:W-:Y:S01]  /*71c0*/  UMOV UR11, UR19 ;  /* 0x00000013000b7c82 */ /* 0x000fe20008000000 */
[----:B------:R-:W-:Y:S01]  /*71d0*/  UMOV UR12, UR36 ;  /* 0x00000024000c7c82 */ /* 0x000fe20008000000 */
[----:B------:R-:W-:Y:S01]  /*71e0*/  UMOV UR10, UR26 ;  /* 0x0000001a000a7c82 */ /* 0x000fe20008000000 */
[----:B------:R-:W-:-:S02]  /*71f0*/  LOP3.LUT R2, R2, R5, RZ, 0x3c, !PT ;  /* 0x0000000502027212 */ /* 0x000fc400078e3cff */
[----:B------:R-:W-:Y:S01]  /*7200*/  SEL R3, R3, RZ, P1 ;  /* 0x000000ff03037207 */ /* 0x000fe20000800000 */
[----:B------:R0:W-:Y:S01]  /*7210*/  UTMALDG.3D [UR24], [UR14], desc[UR22] ;  /* 0x000016180e0075b4 */ /* 0x0001e20008011000 */
[----:B------:R0:W-:Y:S01]  /*7220*/  UTMALDG.3D [UR16], [UR42], desc[UR22] ;  /* 0x000016102a0075b4 */ /* 0x0001e20008011000 */
[----:B------:R0:W-:Y:S02]  /*7230*/  UTMALDG.3D [UR8], [UR42], desc[UR22] ;  /* 0x000016082a0075b4 */ /* 0x0001e40008011000 */
[----:B0-----:R-:W-:Y:S05]  /*7240*/  @P2 BRA `(.L_x_169) ;  /* 0xfffffffc00142947 */ /* 0x001fea000383ffff */
.L_x_165:
[----:B------:R-:W-:Y:S05]  /*7250*/  BSYNC B1 ;  /* 0x0000000000017941 */ /* 0x000fea0003800000 */
.L_x_164:
[----:B------:R-:W-:Y:S01]  /*7260*/  LOP3.LUT P4, RZ, R9, 0xff, RZ, 0xc0, !PT ;  /* 0x000000ff09ff7812 */ /* 0x000fe2000788c0ff */
[----:B------:R-:W-:Y:S01]  /*7270*/  VIADD R0, R0, UR37 ;  /* 0x0000002500007c36 */ /* 0x000fe20008000000 */
[----:B------:R-:W-:Y:S01]  /*7280*/  ULDC.64 UR8, c[0x0][0x650] ;  /* 0x0001940000087ab9 */ /* 0x000fe20000000a00 */
[----:B------:R-:W-:Y:S01]  /*7290*/  BSSY B1, `(.L_x_170) ;  /* 0x000006f000017945 */ /* 0x000fe20003800000 */
[----:B------:R-:W-:Y:S01]  /*72a0*/  IMAD.MOV.U32 R18, RZ, RZ, -0x1 ;  /* 0xffffffffff127424 */ /* 0x000fe200078e00ff */
[----:B------:R-:W-:Y:S01]  /*72b0*/  PRMT R9, RZ, 0x7610, R9 ;  /* 0x00007610ff097816 */ /* 0x000fe20000000009 */
[----:B------:R-:W-:Y:S01]  /*72c0*/  IMAD.MOV.U32 R19, RZ, RZ, -0x1 ;  /* 0xffffffffff137424 */ /* 0x000fe200078e00ff */
[C---:B------:R-:W-:Y:S02]  /*72d0*/  ISETP.GT.U32.AND P1, PT, R0.reuse, 0x3, PT ;  /* 0x000000030000780c */ /* 0x040fe40003f24070 */
[----:B------:R-:W-:Y:S02]  /*72e0*/  SHF.R.U32.HI R2, RZ, 0x2, R0 ;  /* 0x00000002ff027819 */ /* 0x000fe40000011600 */
[----:B------:R-:W-:-:S02]  /*72f0*/  LOP3.LUT R0, R0, 0x3, RZ, 0xc0, !PT ;  /* 0x0000000300007812 */ /* 0x000fc400078ec0ff */
[----:B------:R-:W0:Y:S01]  /*7300*/  @P4 S2R R4, SR_CgaCtaId ;  /* 0x0000000000044919 */ /* 0x000e220000008800 */
[----:B------:R-:W-:Y:S02]  /*7310*/  @P4 MOV R3, 0x400 ;  /* 0x0000040000034802 */ /* 0x000fe40000000f00 */
[----:B------:R-:W-:-:S04]  /*7320*/  LOP3.LUT R2, R2, 0x1, RZ, 0xc0, !PT ;  /* 0x0000000102027812 */ /* 0x000fc800078ec0ff */
[----:B------:R-:W-:Y:S02]  /*7330*/  ISETP.NE.U32.AND P2, PT, R2, 0x1, PT ;  /* 0x000000010200780c */ /* 0x000fe40003f45070 */
[----:B0-----:R-:W-:Y:S01]  /*7340*/  @P4 LEA R3, R4, R3, 0x18 ;  /* 0x0000000304034211 */ /* 0x001fe200078ec0ff */
[----:B------:R-:W-:-:S03]  /*7350*/  IMAD.U32 R4, RZ, RZ, UR37 ;  /* 0x00000025ff047e24 */ /* 0x000fc6000f8e00ff */
[----:B------:R0:W-:Y:S01]  /*7360*/  @P4 SYNCS.ARRIVE.TRANS64.A1T0 RZ, [R3+URZ+0x78], RZ ;  /* 0x000078ff03ff49a7 */ /* 0x0001e2000810003f */
[----:B------:R-:W-:Y:S02]  /*7370*/  IADD3 R16, P4, R16, UR52, RZ ;  /* 0x0000003410107c10 */ /* 0x000fe4000ff9e0ff */
[----:B------:R-:W-:Y:S02]  /*7380*/  ISETP.LT.U32.AND P1, PT, R4, 0x4, P1 ;  /* 0x000000040400780c */ /* 0x000fe40000f21070 */
[----:B------:R-:W-:Y:S02]  /*7390*/  IADD3.X R17, R17, UR39, RZ, P4, !PT ;  /* 0x0000002711117c10 */ /* 0x000fe4000a7fe4ff */
[----:B------:R-:W-:Y:S02]  /*73a0*/  ISETP.GE.U32.AND P4, PT, R16, UR8, PT ;  /* 0x0000000810007c0c */ /* 0x000fe4000bf86070 */
[----:B0-----:R-:W-:Y:S02]  /*73b0*/  SEL R3, RZ, 0x1, !P1 ;  /* 0x00000001ff037807 */ /* 0x001fe40004800000 */
[----:B------:R-:W-:-:S02]  /*73c0*/  ISETP.GE.U32.AND.EX P1, PT, R17, UR9, PT, P4 ;  /* 0x0000000911007c0c */ /* 0x000fc4000bf26140 */
[----:B------:R-:W-:-:S04]  /*73d0*/  ISETP.GT.U32.AND P2, PT, R4, 0x3, !P2 ;  /* 0x000000030400780c */ /* 0x000fc80005744070 */
[----:B------:R-:W-:-:S04]  /*73e0*/  SEL R2, RZ, 0x1, !P2 ;  /* 0x00000001ff027807 */ /* 0x000fc80005000000 */
[--C-:B------:R-:W-:Y:S01]  /*73f0*/  LOP3.LUT R8, R2, R8, R3.reuse, 0x96, !PT ;  /* 0x0000000802087212 */ /* 0x100fe200078e9603 */
[----:B------:R-:W-:Y:S01]  /*7400*/  IMAD.MOV.U32 R2, RZ, RZ, -0x1 ;  /* 0xffffffffff027424 */ /* 0x000fe200078e00ff */
[----:B------:R-:W-:Y:S01]  /*7410*/  PRMT R3, RZ, 0x7610, R3 ;  /* 0x00007610ff037816 */ /* 0x000fe20000000003 */
[----:B------:R-:W-:Y:S06]  /*7420*/  @P1 BRA `(.L_x_171) ;  /* 0x0000000400541947 */ /* 0x000fec0003800000 */
[----:B------:R-:W0:Y:S01]  /*7430*/  S2UR UR7, SR_CTAID.X ;  /* 0x00000000000779c3 */ /* 0x000e220000002500 */
[----:B------:R-:W-:Y:S01]  /*7440*/  ULDC.64 UR8, c[0x0][0x628] ;  /* 0x00018a0000087ab9 */ /* 0x000fe20000000a00 */
[----:B------:R-:W-:Y:S01]  /*7450*/  ULDC UR10, c[0x0][0x150] ;  /* 0x00005400000a7ab9 */ /* 0x000fe20000000800 */
[----:B------:R-:W-:Y:S01]  /*7460*/  ISETP.NE.U32.AND P1, PT, RZ, UR8, PT ;  /* 0x00000008ff007c0c */ /* 0x000fe2000bf25070 */
[----:B------:R-:W-:Y:S01]  /*7470*/  ULDC UR11, c[0x0][0x630] ;  /* 0x00018c00000b7ab9 */ /* 0x000fe20000000800 */
[----:B------:R-:W-:Y:S01]  /*7480*/  ULDC UR14, c[0x0][0x154] ;  /* 0x00005500000e7ab9 */ /* 0x000fe20000000800 */
[----:B------:R-:W-:Y:S01]  /*7490*/  IMAD.MOV.U32 R2, RZ, RZ, R16 ;  /* 0x000000ffff027224 */ /* 0x000fe200078e0010 */
[----:B------:R-:W-:Y:S01]  /*74a0*/  ISETP.NE.AND.EX P1, PT, RZ, UR9, PT, P1 ;  /* 0x00000009ff007c0c */ /* 0x000fe2000bf25310 */
[----:B------:R-:W1:Y:S01]  /*74b0*/  S2UR UR12, SR_CTAID.Y ;  /* 0x00000000000c79c3 */ /* 0x000e620000002600 */
[----:B0-----:R-:W-:-:S05]  /*74c0*/  I2FP.F32.U32 R3, UR7 ;  /* 0x0000000700037c45 */ /* 0x001fca0008201000 */
[----:B------:R-:W-:Y:S01]  /*74d0*/  FMUL R10, R3, UR10 ;  /* 0x0000000a030a7c20 */ /* 0x000fe20008400000 */
[----:B------:R-:W-:-:S05]  /*74e0*/  IMAD.MOV.U32 R3, RZ, RZ, R17 ;  /* 0x000000ffff037224 */ /* 0x000fca00078e0011 */
[----:B------:R-:W-:Y:S05]  /*74f0*/  @!P1 BRA `(.L_x_172) ;  /* 0x0000000000289947 */ /* 0x000fea0003800000 */
[----:B------:R-:W-:Y:S02]  /*7500*/  ULDC UR10, c[0x0][0x634] ;  /* 0x00018d00000a7ab9 */ /* 0x000fe40000000800 */
[----:B------:R-:W-:-:S05]  /*7510*/  IADD3 R7, P1, R16, UR10, RZ ;  /* 0x0000000a10077c10 */ /* 0x000fca000ff3e0ff */
[----:B------:R-:W-:-:S04]  /*7520*/  IMAD.X R11, RZ, RZ, R17, P1 ;  /* 0x000000ffff0b7224 */ /* 0x000fc800008e0611 */
[----:B------:R-:W-:-:S04]  /*7530*/  IMAD.WIDE.U32 R4, R11, UR8, RZ ;  /* 0x000000080b047c25 */ /* 0x000fc8000f8e00ff */
[----:B------:R-:W-:-:S04]  /*7540*/  IMAD.WIDE.U32 R4, P1, R7, UR9, R4 ;  /* 0x0000000907047c25 */ /* 0x000fc8000f820004 */
[----:B------:R-:W-:-:S04]  /*7550*/  IMAD.WIDE.U32 R6, R7, UR8, RZ ;  /* 0x0000000807067c25 */ /* 0x000fc8000f8e00ff */
[----:B------:R-:W-:Y:S01]  /*7560*/  IMAD.X R3, RZ, RZ, RZ, P1 ;  /* 0x000000ffff037224 */ /* 0x000fe200008e06ff */
[----:B------:R-:W-:Y:S01]  /*7570*/  IADD3 RZ, P1, R7, R4, RZ ;  /* 0x0000000407ff7210 */ /* 0x000fe20007f3e0ff */
[----:B------:R-:W-:-:S04]  /*7580*/  IMAD.MOV.U32 R2, RZ, RZ, R5 ;  /* 0x000000ffff027224 */ /* 0x000fc800078e0005 */
[----:B------:R-:W-:-:S08]  /*7590*/  IMAD.WIDE.U32.X R2, R11, UR9, R2, P1 ;  /* 0x000000090b027c25 */ /* 0x000fd000088e0402 */
.L_x_172:
[--C-:B------:R-:W-:Y:S01]  /*75a0*/  SHF.R.U64 R19, R2, UR11, R3.reuse ;  /* 0x0000000b02137c19 */ /* 0x100fe20008001203 */
[----:B------:R-:W0:Y:S01]  /*75b0*/  F2I.U32.TRUNC.NTZ R10, R10 ;  /* 0x0000000a000a7305 */ /* 0x000e22000020f000 */
[----:B------:R-:W-:Y:S01]  /*75c0*/  SHF.R.U32.HI R2, RZ, UR11, R3 ;  /* 0x0000000bff027c19 */ /* 0x000fe20008011603 */
[----:B------:R-:W-:Y:S01]  /*75d0*/  ULDC.64 UR8, c[0x0][0x620] ;  /* 0x0001880000087ab9 */ /* 0x000fe20000000a00 */
[----:B------:R-:W-:Y:S01]  /*75e0*/  IADD3 R5, P1, RZ, -R19, RZ ;  /* 0x80000013ff057210 */ /* 0x000fe20007f3e0ff */
[----:B------:R-:W2:Y:S01]  /*75f0*/  LDC R15, c[0x0][0x610] ;  /* 0x00018400ff0f7b82 */ /* 0x000ea20000000800 */
[----:B-1----:R-:W-:Y:S01]  /*7600*/  I2FP.F32.U32 R4, UR12 ;  /* 0x0000000c00047c45 */ /* 0x002fe20008201000 */
[----:B------:R-:W-:Y:S01]  /*7610*/  ULDC UR11, c[0x0][0x658] ;  /* 0x00019600000b7ab9 */ /* 0x000fe20000000800 */
[----:B------:R-:W-:Y:S01]  /*7620*/  ULDC UR16, c[0x0][0x648] ;  /* 0x0001920000107ab9 */ /* 0x000fe20000000800 */
[----:B------:R-:W-:Y:S02]  /*7630*/  IMAD.X R2, RZ, RZ, ~R2, P1 ;  /* 0x000000ffff027224 */ /* 0x000fe400008e0e02 */
[----:B------:R-:W-:Y:S01]  /*7640*/  FMUL R6, R4, UR14 ;  /* 0x0000000e04067c20 */ /* 0x000fe20008400000 */
[----:B------:R-:W-:Y:S01]  /*7650*/  ULDC.64 UR14, c[0x0][0x640] ;  /* 0x00019000000e7ab9 */ /* 0x000fe20000000a00 */
[----:B------:R-:W-:Y:S01]  /*7660*/  IMAD R4, R2, UR8, RZ ;  /* 0x0000000802047c24 */ /* 0x000fe2000f8e02ff */
[----:B------:R-:W-:Y:S01]  /*7670*/  ISETP.NE.U32.AND P1, PT, RZ, UR14, PT ;  /* 0x0000000eff007c0c */ /* 0x000fe2000bf25070 */
[C---:B------:R-:W-:Y:S01]  /*7680*/  IMAD.WIDE.U32 R2, R5.reuse, UR8, R16 ;  /* 0x0000000805027c25 */ /* 0x040fe2000f8e0010 */
[----:B0-----:R-:W-:Y:S01]  /*7690*/  R2UR UR8, R10 ;  /* 0x000000000a0872ca */ /* 0x001fe200000e0000 */
[----:B------:R-:W0:Y:S01]  /*76a0*/  F2I.U32.TRUNC.NTZ R6, R6 ;  /* 0x0000000600067305 */ /* 0x000e22000020f000 */
[----:B------:R-:W-:Y:S01]  /*76b0*/  ISETP.NE.AND.EX P1, PT, RZ, UR15, PT, P1 ;  /* 0x0000000fff007c0c */ /* 0x000fe2000bf25310 */
[----:B------:R-:W-:Y:S01]  /*76c0*/  IMAD R5, R5, UR9, R4 ;  /* 0x0000000905057c24 */ /* 0x000fe2000f8e0204 */
[----:B------:R-:W-:-:S03]  /*76d0*/  ULDC UR9, c[0x0][0x618] ;  /* 0x0001860000097ab9 */ /* 0x000fc60000000800 */
[----:B------:R-:W-:-:S05]  /*76e0*/  IMAD.IADD R3, R3, 0x1, R5 ;  /* 0x0000000103037824 */ /* 0x000fca00078e0205 */
[--C-:B------:R-:W-:Y:S02]  /*76f0*/  SHF.R.U64 R10, R2, UR9, R3.reuse ;  /* 0x00000009020a7c19 */ /* 0x100fe40008001203 */
[----:B------:R-:W-:Y:S01]  /*7700*/  SHF.R.U32.HI R3, RZ, UR9, R3 ;  /* 0x00000009ff037c19 */ /* 0x000fe20008011603 */
[----:B------:R-:W-:Y:S01]  /*7710*/  ULDC UR9, c[0x0][0x608] ;  /* 0x0001820000097ab9 */ /* 0x000fe20000000800 */
[----:B0-----:R-:W-:Y:S02]  /*7720*/  R2UR UR10, R6 ;  /* 0x00000000060a72ca */ /* 0x001fe400000e0000 */
[--C-:B------:R-:W-:Y:S02]  /*7730*/  SHF.R.U64 R12, R10, UR9, R3.reuse ;  /* 0x000000090a0c7c19 */ /* 0x100fe40008001203 */
[----:B------:R-:W-:Y:S01]  /*7740*/  SHF.R.U32.HI R3, RZ, UR9, R3 ;  /* 0x00000009ff037c19 */ /* 0x000fe20008011603 */
[----:B------:R-:W-:-:S03]  /*7750*/  UIADD3 UR9, -UR8, URZ, URZ ;  /* 0x0000003f08097290 */ /* 0x000fc6000fffe13f */
[--C-:B------:R-:W-:Y:S01]  /*7760*/  SHF.R.U64 R13, R12, UR11, R3.reuse ;  /* 0x0000000b0c0d7c19 */ /* 0x100fe20008001203 */
[----:B------:R-:W-:Y:S01]  /*7770*/  ULDC UR8, c[0x0][0x144] ;  /* 0x0000510000087ab9 */ /* 0x000fe20000000800 */
[----:B------:R-:W-:-:S03]  /*7780*/  SHF.R.U32.HI R3, RZ, UR11, R3 ;  /* 0x0000000bff037c19 */ /* 0x000fc60008011603 */
[----:B------:R-:W-:Y:S01]  /*7790*/  IMAD.MOV.U32 R2, RZ, RZ, R13 ;  /* 0x000000ffff027224 */ /* 0x000fe200078e000d */
[----:B------:R-:W-:Y:S06]  /*77a0*/  @!P1 BRA `(.L_x_173) ;  /* 0x0000000000289947 */ /* 0x000fec0003800000 */
        /* <DEDUP_REMOVED lines=10> */
.L_x_173:
[----:B------:R-:W-:Y:S01]  /*7850*/  UISETP.NE.AND UP0, UPT, UR38, URZ, UPT ;  /* 0x0000003f2600728c */ /* 0x000fe2000bf05270 */
[----:B------:R-:W-:Y:S01]  /*7860*/  SHF.R.U64 R3, R2, UR16, R3 ;  /* 0x0000001002037c19 */ /* 0x000fe20008001203 */
[----:B------:R-:W-:Y:S01]  /*7870*/  UIADD3 UR10, -UR10, URZ, URZ ;  /* 0x0000003f0a0a7290 */ /* 0x000fe2000fffe13f */
[----:B------:R-:W-:Y:S01]  /*7880*/  LOP3.LUT R2, R12, UR6, RZ, 0xc0, !PT ;  /* 0x000000060c027c12 */ /* 0x000fe2000f8ec0ff */
[----:B------:R-:W-:Y:S01]  /*7890*/  UIMAD UR7, UR8, UR9, UR7 ;  /* 0x00000009080772a4 */ /* 0x000fe2000f8e0207 */
[----:B------:R-:W-:Y:S01]  /*78a0*/  LOP3.LUT R5, R10, UR4, RZ, 0xc0, !PT ;  /* 0x000000040a057c12 */ /* 0x000fe2000f8ec0ff */
[----:B------:R-:W-:Y:S01]  /*78b0*/  IMAD.MOV R4, RZ, RZ, -R3 ;  /* 0x000000ffff047224 */ /* 0x000fe200078e0a03 */
[----:B------:R-:W-:Y:S01]  /*78c0*/  ULDC UR8, c[0x0][0x148] ;  /* 0x0000520000087ab9 */ /* 0x000fe20000000800 */
[----:B------:R-:W-:Y:S01]  /*78d0*/  IMAD R18, R3, UR5, R2 ;  /* 0x0000000503127c24 */ /* 0x000fe2000f8e0202 */
[----:B------:R-:W-:Y:S01]  /*78e0*/  PLOP3.LUT P1, PT, PT, PT, UP0, 0x80, 0x0 ;  /* 0x000000000000781c */ /* 0x000fe20003f2f008 */
[----:B------:R-:W-:Y:S01]  /*78f0*/  IMAD.MOV.U32 R3, RZ, RZ, 0x1 ;  /* 0x00000001ff037424 */ /* 0x000fe200078e00ff */
[----:B------:R-:W-:-:S03]  /*7900*/  @UP0 UIMAD UR7, UR8, UR10, UR12 ;  /* 0x0000000a080702a4 */ /* 0x000fc6000f8e020c */
[----:B------:R-:W-:Y:S02]  /*7910*/  ULDC UR8, c[0x0][0x638] ;  /* 0x00018e0000087ab9 */ /* 0x000fe40000000800 */
[----:B------:R-:W-:Y:S02]  /*7920*/  IMAD R2, R4, UR8, R13 ;  /* 0x0000000804027c24 */ /* 0x000fe4000f8e020d */
[----:B--2---:R-:W-:Y:S01]  /*7930*/  IMAD R18, R18, R15, UR7 ;  /* 0x0000000712127e24 */ /* 0x004fe2000f8e020f */
[----:B------:R-:W-:Y:S02]  /*7940*/  ULDC UR7, c[0x0][0x600] ;  /* 0x0001800000077ab9 */ /* 0x000fe40000000800 */
[----:B------:R-:W-:-:S05]  /*7950*/  IMAD R5, R2, UR7, R5 ;  /* 0x0000000702057c24 */ /* 0x000fca000f8e0205 */
[----:B------:R-:W-:Y:S02]  /*7960*/  SEL R2, R5, R18, !P1 ;  /* 0x0000001205027207 */ /* 0x000fe40004800000 */
[----:B------:R-:W-:-:S07]  /*7970*/  SEL R18, R18, R5, !P1 ;  /* 0x0000000512127207 */ /* 0x000fce0004800000 */
.L_x_171:
[----:B------:R-:W-:Y:S05]  /*7980*/  BSYNC B1 ;  /* 0x0000000000017941 */ /* 0x000fea0003800000 */
.L_x_170:
[----:B------:R-:W-:-:S13]  /*7990*/  LOP3.LUT P1, RZ, R3, 0xff, RZ, 0xc0, !PT ;  /* 0x000000ff03ff7812 */ /* 0x000fda000782c0ff */
[----:B------:R-:W-:Y:S05]  /*79a0*/  @P1 BRA `(.L_x_174) ;  /* 0xfffffff400081947 */ /* 0x000fea000383ffff */
[----:B------:R-:W-:Y:S05]  /*79b0*/  BSYNC B0 ;  /* 0x0000000000007941 */ /* 0x000fea0003800000 */
.L_x_162:
[----:B------:R-:W-:-:S03]  /*79c0*/  UMOV UR7, 0xffffffff ;  /* 0xffffffff00077882 */ /* 0x000fc60000000000 */
[----:B------:R-:W-:Y:S05]  /*79d0*/  BRA.DIV UR7, `(.L_x_175) ;  /* 0x0000000607447947 */ /* 0x000fea000b800000 */
[----:B------:R-:W-:-:S13]  /*79e0*/  ELECT P6, URZ, PT ;  /* 0x00000000003f782f */ /* 0x000fda00038c0000 */
.L_x_191:
[----:B------:R-:W-:Y:S04]  /*79f0*/  BSSY B0, `(.L_x_176) ;  /* 0x000002c000007945 */ /* 0x000fe80003800000 */
[----:B------:R-:W-:Y:S05]  /*7a00*/  @!P6 BRA `(.L_x_177) ;  /* 0x0000000000a8e947 */ /* 0x000fea0003800000 */
[----:B------:R-:W-:-:S04]  /*7a10*/  ULOP3.LUT UR7, UR40, 0x2, URZ, 0xfc, !UPT ;  /* 0x0000000228077892 */ /* 0x000fc8000f8efc3f */
[----:B------:R-:W-:-:S06]  /*7a20*/  UISETP.NE.AND UP0, UPT, UR7, 0x3, UPT ;  /* 0x000000030700788c */ /* 0x000fcc000bf05270 */
[----:B------:R-:W-:-:S13]  /*7a30*/  PLOP3.LUT P0, PT, PT, PT, UP0, 0x80, 0x0 ;  /* 0x000000000000781c */ /* 0x000fda0003f0f008 */
[----:B------:R-:W-:Y:S05]  /*7a40*/  @!P0 BRA `(.L_x_178) ;  /* 0x0000000000048947 */ /* 0x000fea0003800000 */
[----:B------:R-:W-:Y:S01]  /*7a50*/  BPT.TRAP 0x1 ;  /* 0x000000040000795c */ /* 0x000fe20000300000 */
.L_x_178:
[----:B------:R-:W0:Y:S01]  /*7a60*/  S2R R3, SR_CgaCtaId ;  /* 0x0000000000037919 */ /* 0x000e220000008800 */
[----:B------:R-:W-:-:S04]  /*7a70*/  MOV R2, 0x400 ;  /* 0x0000040000027802 */ /* 0x000fc80000000f00 */
[----:B0-----:R-:W-:Y:S02]  /*7a80*/  LEA R3, R3, R2, 0x18 ;  /* 0x0000000203037211 */ /* 0x001fe400078ec0ff */
[----:B------:R-:W-:-:S03]  /*7a90*/  SHF.L.U32 R2, R8, 0x1f, RZ ;  /* 0x0000001f08027819 */ /* 0x000fc600000006ff */
[----:B------:R-:W-:-:S04]  /*7aa0*/  VIADD R3, R3, 0x20 ;  /* 0x0000002003037836 */ /* 0x000fc80000000000 */
[C---:B------:R-:W-:Y:S02]  /*7ab0*/  IMAD R7, R0.reuse, 0x8, R3 ;  /* 0x0000000800077824 */ /* 0x040fe400078e0203 */
[----:B------:R-:W-:Y:S02]  /*7ac0*/  VIADD R0, R0, 0x1 ;  /* 0x0000000100007836 */ /* 0x000fe40000000000 */
[----:B------:R-:W0:Y:S03]  /*7ad0*/  SYNCS.PHASECHK.TRANS64.TRYWAIT P0, [R7+URZ], R2 ;  /* 0x00000002070075a7 */ /* 0x000e26000800017f */
[----:B------:R-:W-:-:S04]  /*7ae0*/  ISETP.NE.AND P1, PT, R0, 0x4, PT ;  /* 0x000000040000780c */ /* 0x000fc80003f25270 */
[----:B------:R-:W-:Y:S02]  /*7af0*/  SEL R5, RZ, 0x1, P1 ;  /* 0x00000001ff057807 */ /* 0x000fe40000800000 */
[----:B------:R-:W-:Y:S02]  /*7b00*/  SEL R0, R0, RZ, P1 ;  /* 0x000000ff00007207 */ /* 0x000fe40000800000 */
[----:B------:R-:W-:-:S03]  /*7b10*/  LOP3.LUT R5, R8, R5, RZ, 0x3c, !PT ;  /* 0x0000000508057212 */ /* 0x000fc600078e3cff */
[----:B------:R-:W-:Y:S01]  /*7b20*/  IMAD R9, R0, 0x8, R3 ;  /* 0x0000000800097824 */ /* 0x000fe200078e0203 */
[----:B------:R-:W-:Y:S01]  /*7b30*/  SHF.L.U32 R4, R5, 0x1f, RZ ;  /* 0x0000001f05047819 */ /* 0x000fe200000006ff */
[----:B0-----:R-:W-:Y:S06]  /*7b40*/  @!P0 BRA `(.L_x_179) ;  /* 0x0000000400088947 */ /* 0x001fec0003800000 */
.L_x_192:
[----:B------:R-:W1:Y:S01]  /*7b50*/  SYNCS.PHASECHK.TRANS64.TRYWAIT P0, [R9+URZ], R4 ;  /* 0x00000004090075a7 */ /* 0x000e62000800017f */
[----:B------:R-:W-:-:S05]  /*7b60*/  VIADD R0, R0, 0x1 ;  /* 0x0000000100007836 */ /* 0x000fca0000000000 */
[----:B------:R-:W-:-:S04]  /*7b70*/  ISETP.NE.AND P1, PT, R0, 0x4, PT ;  /* 0x000000040000780c */ /* 0x000fc80003f25270 */
[----:B0-----:R-:W-:Y:S02]  /*7b80*/  SEL R2, RZ, 0x1, P1 ;  /* 0x00000001ff027807 */ /* 0x001fe40000800000 */
[----:B------:R-:W-:Y:S02]  /*7b90*/  SEL R0, R0, RZ, P1 ;  /* 0x000000ff00007207 */ /* 0x000fe40000800000 */
[----:B------:R-:W-:-:S03]  /*7ba0*/  LOP3.LUT R7, R5, R2, RZ, 0x3c, !PT ;  /* 0x0000000205077212 */ /* 0x000fc600078e3cff */
[----:B------:R-:W-:Y:S01]  /*7bb0*/  IMAD R6, R0, 0x8, R3 ;  /* 0x0000000800067824 */ /* 0x000fe200078e0203 */
[----:B------:R-:W-:Y:S01]  /*7bc0*/  SHF.L.U32 R5, R7, 0x1f, RZ ;  /* 0x0000001f07057819 */ /* 0x000fe200000006ff */
[----:B-1----:R-:W-:Y:S06]  /*7bd0*/  @!P0 BRA `(.L_x_180) ;  /* 0x0000000000f88947 */ /* 0x002fec0003800000 */
.L_x_193:
[----:B------:R-:W1:Y:S01]  /*7be0*/  SYNCS.PHASECHK.TRANS64.TRYWAIT P0, [R6+URZ], R5 ;  /* 0x00000005060075a7 */ /* 0x000e62000800017f */
[----:B------:R-:W-:-:S05]  /*7bf0*/  VIADD R0, R0, 0x1 ;  /* 0x0000000100007836 */ /* 0x000fca0000000000 */
[----:B------:R-:W-:-:S04]  /*7c00*/  ISETP.NE.AND P1, PT, R0, 0x4, PT ;  /* 0x000000040000780c */ /* 0x000fc80003f25270 */
[----:B------:R-:W-:Y:S02]  /*7c10*/  SEL R2, RZ, 0x1, P1 ;  /* 0x00000001ff027807 */ /* 0x000fe40000800000 */
[----:B------:R-:W-:Y:S02]  /*7c20*/  SEL R0, R0, RZ, P1 ;  /* 0x000000ff00007207 */ /* 0x000fe40000800000 */
[----:B------:R-:W-:Y:S01]  /*7c30*/  LOP3.LUT R2, R7, R2, RZ, 0x3c, !PT ;  /* 0x0000000207027212 */ /* 0x000fe200078e3cff */
[----:B-1----:R-:W-:Y:S06]  /*7c40*/  @!P0 BRA `(.L_x_181) ;  /* 0x0000000000f08947 */ /* 0x002fec0003800000 */
.L_x_194:
[----:B------:R-:W-:Y:S01]  /*7c50*/  IMAD R3, R0, 0x8, R3 ;  /* 0x0000000800037824 */ /* 0x000fe200078e0203 */
[----:B------:R-:W-:-:S07]  /*7c60*/  SHF.L.U32 R0, R2, 0x1f, RZ ;  /* 0x0000001f02007819 */ /* 0x000fce00000006ff */
.L_x_182:
[----:B--2---:R2:W3:Y:S02]  /*7c70*/  SYNCS.PHASECHK.TRANS64.TRYWAIT P0, [R3+URZ], R0 ;  /* 0x00000000030075a7 */ /* 0x0044e4000800017f */
[----:B---3--:R-:W-:Y:S05]  /*7c80*/  @!P0 NANOSLEEP.SYNCS 0x989680 ;  /* 0x009896800000895d */ /* 0x008fea0003900000 */
[----:B------:R-:W3:Y:S02]  /*7c90*/  @!P0 SYNCS.PHASECHK.TRANS64 P0, [R3+URZ], R0 ;  /* 0x00000000030085a7 */ /* 0x000ee4000800007f */
[----:B---3--:R-:W-:Y:S05]  /*7ca0*/  @!P0 BRA `(.L_x_182) ;  /* 0xfffffffc00f08947 */ /* 0x008fea000383ffff */
.L_x_177:
[----:B------:R-:W-:Y:S05]  /*7cb0*/  BSYNC B0 ;  /* 0x0000000000007941 */ /* 0x000fea0003800000 */
.L_x_176:
[----:B------:R-:W-:Y:S05]  /*7cc0*/  EXIT ;  /* 0x000000000000794d */ /* 0x000fea0003800000 */
.L_x_14:
[----:B0-----:R0:W1:Y:S02]  /*7cd0*/  SYNCS.PHASECHK.TRANS64.TRYWAIT P0, [R95+URZ+-0x8], R0 ;  /* 0xfffff8005f0075a7 */ /* 0x001064000800017f */
[----:B-1----:R-:W-:Y:S05]  /*7ce0*/  @!P0 NANOSLEEP.SYNCS 0x989680 ;  /* 0x009896800000895d */ /* 0x002fea0003900000 */
[----:B------:R-:W1:Y:S02]  /*7cf0*/  @!P0 SYNCS.PHASECHK.TRANS64 P0, [R95+URZ+-0x8], R0 ;  /* 0xfffff8005f0085a7 */ /* 0x000e64000800007f */
[----:B-1----:R-:W-:Y:S05]  /*7d00*/  @!P0 BRA `(.L_x_14) ;  /* 0xfffffffc00f08947 */ /* 0x002fea000383ffff */
[----:B------:R-:W-:Y:S05]  /*7d10*/  BRA `(.L_x_183) ;  /* 0xffffff98004c7947 */ /* 0x000fea000383ffff */
.L_x_19:
[----:B-1----:R1:W2:Y:S02]  /*7d20*/  SYNCS.PHASECHK.TRANS64.TRYWAIT P1, [R3+URZ], R0 ;  /* 0x00000000030075a7 */ /* 0x0022a4000802017f */
[----:B--2---:R-:W-:Y:S05]  /*7d30*/  @!P1 NANOSLEEP.SYNCS 0x989680 ;  /* 0x009896800000995d */ /* 0x004fea0003900000 */
[----:B------:R-:W2:Y:S02]  /*7d40*/  @!P1 SYNCS.PHASECHK.TRANS64 P1, [R3+URZ], R0 ;  /* 0x00000000030095a7 */ /* 0x000ea4000802007f */
[----:B--2---:R-:W-:Y:S05]  /*7d50*/  @!P1 BRA `(.L_x_19) ;  /* 0xfffffffc00f09947 */ /* 0x004fea000383ffff */
[----:B------:R-:W-:Y:S05]  /*7d60*/  BRA `(.L_x_18) ;  /* 0xffffff9800c47947 */ /* 0x000fea000383ffff */
.L_x_24:
[----:B-1----:R-:W-:-:S04]  /*7d70*/  IMAD.U32 R4, RZ, RZ, UR4 ;  /* 0x00000004ff047e24 */ /* 0x002fc8000f8e00ff */
[----:B------:R1:W2:Y:S03]  /*7d80*/  SYNCS.PHASECHK.TRANS64.TRYWAIT P1, [R4+URZ], R3 ;  /* 0x00000003040075a7 */ /* 0x0002a6000802017f */
[----:B--2---:R-:W-:Y:S05]  /*7d90*/  @!P1 NANOSLEEP.SYNCS 0x989680 ;  /* 0x009896800000995d */ /* 0x004fea0003900000 */
[----:B------:R-:W2:Y:S02]  /*7da0*/  @!P1 SYNCS.PHASECHK.TRANS64 P1, [R4+URZ], R3 ;  /* 0x00000003040095a7 */ /* 0x000ea4000802007f */
[----:B--2---:R-:W-:Y:S05]  /*7db0*/  @!P1 BRA `(.L_x_24) ;  /* 0xfffffffc00ec9947 */ /* 0x004fea000383ffff */
[----:B------:R-:W-:Y:S05]  /*7dc0*/  BRA `(.L_x_23) ;  /* 0xffffffa000047947 */ /* 0x000fea000383ffff */
.L_x_30:
[----:B0-----:R0:W1:Y:S02]  /*7dd0*/  SYNCS.PHASECHK.TRANS64.TRYWAIT P0, [R95+URZ+0x8], R0 ;  /* 0x000008005f0075a7 */ /* 0x001064000800017f */
[----:B-1----:R-:W-:Y:S05]  /*7de0*/  @!P0 NANOSLEEP.SYNCS 0x989680 ;  /* 0x009896800000895d */ /* 0x002fea0003900000 */
[----:B------:R-:W1:Y:S02]  /*7df0*/  @!P0 SYNCS.PHASECHK.TRANS64 P0, [R95+URZ+0x8], R0 ;  /* 0x000008005f0085a7 */ /* 0x000e64000800007f */
[----:B-1----:R-:W-:Y:S05]  /*7e00*/  @!P0 BRA `(.L_x_30) ;  /* 0xfffffffc00f08947 */ /* 0x002fea000383ffff */
[----:B------:R-:W-:Y:S05]  /*7e10*/  BRA `(.L_x_184) ;  /* 0xffffffa4007c7947 */ /* 0x000fea000383ffff */
.L_x_163:
[----:B------:R-:W-:Y:S01]  /*7e20*/  BSSY B1, `(.L_x_185) ;  /* 0x0000006000017945 */ /* 0x000fe20003800000 */
[----:B------:R-:W-:-:S07]  /*7e30*/  IMAD.MOV.U32 R15, RZ, RZ, -0x1 ;  /* 0xffffffffff0f7424 */ /* 0x000fce00078e00ff */
[----:B------:R-:W-:Y:S05]  /*7e40*/  WARPSYNC.COLLECTIVE R15, `(.L_x_186) ;  /* 0x000000000f0c7348 */ /* 0x000fea0003c00000 */
[----:B------:R-:W-:Y:S02]  /*7e50*/  ELECT P6, UR62, PT ;  /* 0x00000000003e782f */ /* 0x000fe400038c0000 */
[----:B------:R-:W-:Y:S01]  /*7e60*/  MOV R14, UR62 ;  /* 0x0000003e000e7c02 */ /* 0x000fe20008000f00 */
[----:B------:R-:W-:Y:S10]  /*7e70*/  ENDCOLLECTIVE ;  /* 0x000000000000791b */ /* 0x000ff40003800000 */
.L_x_186:
[----:B------:R-:W-:Y:S05]  /*7e80*/  BSYNC B1 ;  /* 0x0000000000017941 */ /* 0x000fea0003800000 */
.L_x_185:
[----:B------:R-:W-:Y:S05]  /*7e90*/  BRA `(.L_x_187) ;  /* 0xffffffec00d87947 */ /* 0x000fea000383ffff */
.L_x_166:
[----:B-1----:R1:W2:Y:S02]  /*7ea0*/  SYNCS.PHASECHK.TRANS64.TRYWAIT P1, [R7+URZ+0x20], R4 ;  /* 0x00002004070075a7 */ /* 0x0022a4000802017f */
[----:B--2---:R-:W-:Y:S05]  /*7eb0*/  @!P1 NANOSLEEP.SYNCS 0x989680 ;  /* 0x009896800000995d */ /* 0x004fea0003900000 */
[----:B------:R-:W2:Y:S02]  /*7ec0*/  @!P1 SYNCS.PHASECHK.TRANS64 P1, [R7+URZ+0x20], R4 ;  /* 0x00002004070095a7 */ /* 0x000ea4000802007f */
[----:B--2---:R-:W-:Y:S05]  /*7ed0*/  @!P1 BRA `(.L_x_166) ;  /* 0xfffffffc00f09947 */ /* 0x004fea000383ffff */
[----:B------:R-:W-:Y:S05]  /*7ee0*/  BRA `(.L_x_188) ;  /* 0xfffffff0000c7947 */ /* 0x000fea000383ffff */
.L_x_175:
[----:B------:R-:W-:Y:S01]  /*7ef0*/  BSSY B0, `(.L_x_189) ;  /* 0x0000006000007945 */ /* 0x000fe20003800000 */
[----:B------:R-:W-:-:S07]  /*7f00*/  IMAD.MOV.U32 R15, RZ, RZ, -0x1 ;  /* 0xffffffffff0f7424 */ /* 0x000fce00078e00ff */
[----:B------:R-:W-:Y:S05]  /*7f10*/  WARPSYNC.COLLECTIVE R15, `(.L_x_190) ;  /* 0x000000000f0c7348 */ /* 0x000fea0003c00000 */
[----:B------:R-:W-:Y:S02]  /*7f20*/  ELECT P6, UR62, PT ;  /* 0x00000000003e782f */ /* 0x000fe400038c0000 */
[----:B------:R-:W-:Y:S01]  /*7f30*/  MOV R14, UR62 ;  /* 0x0000003e000e7c02 */ /* 0x000fe20008000f00 */
[----:B------:R-:W-:Y:S10]  /*7f40*/  ENDCOLLECTIVE ;  /* 0x000000000000791b */ /* 0x000ff40003800000 */
.L_x_190:
[----:B------:R-:W-:Y:S05]  /*7f50*/  BSYNC B0 ;  /* 0x0000000000007941 */ /* 0x000fea0003800000 */
.L_x_189:
[----:B------:R-:W-:Y:S05]  /*7f60*/  BRA `(.L_x_191) ;  /* 0xfffffff800a07947 */ /* 0x000fea000383ffff */
.L_x_179:
[----:B0-----:R0:W1:Y:S02]  /*7f70*/  SYNCS.PHASECHK.TRANS64.TRYWAIT P0, [R7+URZ], R2 ;  /* 0x00000002070075a7 */ /* 0x001064000800017f */
[----:B-1----:R-:W-:Y:S05]  /*7f80*/  @!P0 NANOSLEEP.SYNCS 0x989680 ;  /* 0x009896800000895d */ /* 0x002fea0003900000 */
[----:B------:R-:W1:Y:S02]  /*7f90*/  @!P0 SYNCS.PHASECHK.TRANS64 P0, [R7+URZ], R2 ;  /* 0x00000002070085a7 */ /* 0x000e64000800007f */
[----:B-1----:R-:W-:Y:S05]  /*7fa0*/  @!P0 BRA `(.L_x_179) ;  /* 0xfffffffc00f08947 */ /* 0x002fea000383ffff */
[----:B------:R-:W-:Y:S05]  /*7fb0*/  BRA `(.L_x_192) ;  /* 0xfffffff800e47947 */ /* 0x000fea000383ffff */
.L_x_180:
[----:B0-----:R0:W1:Y:S02]  /*7fc0*/  SYNCS.PHASECHK.TRANS64.TRYWAIT P0, [R9+URZ], R4 ;  /* 0x00000004090075a7 */ /* 0x001064000800017f */
[----:B-1----:R-:W-:Y:S05]  /*7fd0*/  @!P0 NANOSLEEP.SYNCS 0x989680 ;  /* 0x009896800000895d */ /* 0x002fea0003900000 */
[----:B------:R-:W1:Y:S02]  /*7fe0*/  @!P0 SYNCS.PHASECHK.TRANS64 P0, [R9+URZ], R4 ;  /* 0x00000004090085a7 */ /* 0x000e64000800007f */
[----:B-1----:R-:W-:Y:S05]  /*7ff0*/  @!P0 BRA `(.L_x_180) ;  /* 0xfffffffc00f08947 */ /* 0x002fea000383ffff */
[----:B------:R-:W-:Y:S05]  /*8000*/  BRA `(.L_x_193) ;  /* 0xfffffff800f47947 */ /* 0x000fea000383ffff */
.L_x_181:
[----:B-1----:R1:W2:Y:S02]  /*8010*/  SYNCS.PHASECHK.TRANS64.TRYWAIT P0, [R6+URZ], R5 ;  /* 0x00000005060075a7 */ /* 0x0022a4000800017f */
[----:B--2---:R-:W-:Y:S05]  /*8020*/  @!P0 NANOSLEEP.SYNCS 0x989680 ;  /* 0x009896800000895d */ /* 0x004fea0003900000 */
[----:B------:R-:W2:Y:S02]  /*8030*/  @!P0 SYNCS.PHASECHK.TRANS64 P0, [R6+URZ], R5 ;  /* 0x00000005060085a7 */ /* 0x000ea4000800007f */
[----:B--2---:R-:W-:Y:S05]  /*8040*/  @!P0 BRA `(.L_x_181) ;  /* 0xfffffffc00f08947 */ /* 0x004fea000383ffff */
[----:B------:R-:W-:Y:S05]  /*8050*/  BRA `(.L_x_194) ;  /* 0xfffffff800fc7947 */ /* 0x000fea000383ffff */
.L_x_195:
[----:B------:R-:W-:-:S00]  /*8060*/  BRA `(.L_x_195) ;  /* 0xfffffffc00fc7947 */ /* 0x000fc0000383ffff */
[----:B------:R-:W-:-:S00]  /*8070*/  NOP ;  /* 0x0000000000007918 */ /* 0x000fc00000000000 */
        /* <DEDUP_REMOVED lines=8> */
.L_x_196:


//--------------------- .nv.global.init           --------------------------
	.section	.nv.global.init,"aw",@progbits
.nv.global.init:
	.type		$str$22,@object
	.size		$str$22,($str$23 - $str$22)
$str$22:
        /*0000*/ 	.byte	0x6b, 0x5f, 0x74, 0x69, 0x6c, 0x65, 0x5f, 0x63, 0x6f, 0x75, 0x6e, 0x74, 0x20, 0x3e, 0x3d, 0x20
        /*0010*/ 	.byte	0x31, 0x00
	.type		$str$23,@object
	.size		$str$23,(__unnamed_1 - $str$23)
$str$23:
        /*0012*/ 	.byte	0x2f, 0x74, 0x6d, 0x70, 0x2f, 0x63, 0x75, 0x74, 0x6c, 0x61, 0x73, 0x73, 0x5f, 0x73, 0x77, 0x65
        /*0022*/ 	.byte	0x65, 0x70, 0x5f, 0x73, 0x72, 0x63, 0x2f, 0x69, 0x6e, 0x63, 0x6c, 0x75, 0x64, 0x65, 0x2f, 0x63
        /*0032*/ 	.byte	0x75, 0x74, 0x6c, 0x61, 0x73, 0x73, 0x2f, 0x67, 0x65, 0x6d, 0x6d, 0x2f, 0x63, 0x6f, 0x6c, 0x6c
        /*0042*/ 	.byte	0x65, 0x63, 0x74, 0x69, 0x76, 0x65, 0x2f, 0x73, 0x6d, 0x39, 0x30, 0x5f, 0x6d, 0x6d, 0x61, 0x5f
        /*0052*/ 	.byte	0x74, 0x6d, 0x61, 0x5f, 0x67, 0x6d, 0x6d, 0x61, 0x5f, 0x73, 0x73, 0x5f, 0x77, 0x61, 0x72, 0x70
        /*0062*/ 	.byte	0x73, 0x70, 0x65, 0x63, 0x69, 0x61, 0x6c, 0x69, 0x7a, 0x65, 0x64, 0x2e, 0x68, 0x70, 0x70, 0x00
	.type		__unnamed_1,@object
	.size		__unnamed_1,(.L_0 - __unnamed_1)
__unnamed_1:
        /*0072*/ 	.byte	0x76, 0x6f, 0x69, 0x64, 0x20, 0x63, 0x75, 0x74, 0x6c, 0x61, 0x73, 0x73, 0x3a, 0x3a, 0x67, 0x65
        /* <DEDUP_REMOVED lines=179> */
        /*0bb2*/ 	.byte	0x65, 0x6e, 0x74, 0x69, 0x74, 0x79, 0x5d, 0x00
.L_0:


//--------------------- .nv.shared._ZN7cutlass13device_kernelINS_4gemm6kernel13GemmUniversalIN4cute5tupleIJiiiiEEENS1_10collective13CollectiveMmaINS1_34MainloopSm90TmaGmmaWarpSpecializedILi4ENS5_IJNS4_1CILi1EEESB_SB_EEENS1_32KernelTmaWarpSpecializedPingpongEEENS5_IJNSA_ILi64EEENSA_ILi128EEESG_EEENS_6half_tENS5_IJlSB_lEEESI_SJ_NS4_8TiledMMAINS4_8MMA_AtomIJNS4_4SM904GMMA26MMA_64x128x16_F32F16F16_SSILNSN_5MajorE0ELSP_0ELNSN_7ScaleInE1ELSQ_1EEEEEENS4_6LayoutISC_NS5_IJNSA_ILi0EEESU_SU_EEEEENS5_IJNS4_10UnderscoreESX_SX_EEEEENS4_13SM90_TMA_LOADENS4_14ComposedLayoutINS4_7SwizzleILi3ELi4ELi3EEENS4_18smem_ptr_flag_bitsILi16EEENST_INS5_IJNSA_ILi8EEESF_EEENS5_IJSF_SB_EEEEEEEvNS4_8identityES10_S1A_vS1B_EENS_8epilogue10collective6detail29Sm90TmaWarpSpecializedAdapterINS1E_15DefaultEpilogueISI_SJ_SJ_NS1D_6thread17LinearCombinationISI_Li1EffLNS1I_9ScaleType4KindE0ELNS_15FloatRoundStyleE2ESI_EENS1_15EpilogueDefaultEEEEEvvEEEEvNT_6ParamsE --------------------------
	.section	.nv.shared._ZN7cutlass13device_kernelINS_4gemm6kernel13GemmUniversalIN4cute5tupleIJiiiiEEENS1_10collective13CollectiveMmaINS1_34MainloopSm90TmaGmmaWarpSpecializedILi4ENS5_IJNS4_1CILi1EEESB_SB_EEENS1_32KernelTmaWarpSpecializedPingpongEEENS5_IJNSA_ILi64EEENSA_ILi128EEESG_EEENS_6half_tENS5_IJlSB_lEEESI_SJ_NS4_8TiledMMAINS4_8MMA_AtomIJNS4_4SM904GMMA26MMA_64x128x16_F32F16F16_SSILNSN_5MajorE0ELSP_0ELNSN_7ScaleInE1ELSQ_1EEEEEENS4_6LayoutISC_NS5_IJNSA_ILi0EEESU_SU_EEEEENS5_IJNS4_10UnderscoreESX_SX_EEEEENS4_13SM90_TMA_LOADENS4_14ComposedLayoutINS4_7SwizzleILi3ELi4ELi3EEENS4_18smem_ptr_flag_bitsILi16EEENST_INS5_IJNSA_ILi8EEESF_EEENS5_IJSF_SB_EEEEEEEvNS4_8identityES10_S1A_vS1B_EENS_8epilogue10collective6detail29Sm90TmaWarpSpecializedAdapterINS1E_15DefaultEpilogueISI_SJ_SJ_NS1D_6thread17LinearCombinationISI_Li1EffLNS1I_9ScaleType4KindE0ELNS_15FloatRoundStyleE2ESI_EENS1_15EpilogueDefaultEEEEEvvEEEEvNT_6ParamsE,"aw",@nobits
	.sectionflags	@""
	.align	16
	.zero		1024


//--------------------- .nv.shared.reserved.0     --------------------------
	.section	.nv.shared.reserved.0,"aw",@nobits
	.weak		__nv_reservedSMEM_offset_0_alias
	.size		__nv_reservedSMEM_offset_0_alias, 0, 0
	.other		__nv_reservedSMEM_offset_0_alias,@"STO_CUDA_RESERVED_SHARED STV_DEFAULT"
__nv_reservedSMEM_offset_0_alias:
	.zero		0


//--------------------- .nv.global                --------------------------
	.section	.nv.global,"aw",@nobits
.nv.global:
	.type		_ZN39_INTERNAL_5b994211_4_k_cu_36c724ea_32814cute1_E,@object
	.size		_ZN39_INTERNAL_5b994211_4_k_cu_36c724ea_32814cute1_E,(_ZN39_INTERNAL_5b994211_4_k_cu_36c724ea_32814cuda3std3__45__cpo6cbeginE - _ZN39_INTERNAL_5b994211_4_k_cu_36c724ea_32814cute1_E)
_ZN39_INTERNAL_5b994211_4_k_cu_36c724ea_32814cute1_E:
	.zero		1
	.type		_ZN39_INTERNAL_5b994211_4_k_cu_36c724ea_32814cuda3std3__45__cpo6cbeginE,@object
	.size		_ZN39_INTERNAL_5b994211_4_k_cu_36c724ea_32814cuda3std3__45__cpo6cbeginE,(_ZN39_INTERNAL_5b994211_4_k_cu_36c724ea_32814cuda3std3__48in_placeE - _ZN39_INTERNAL_5b994211_4_k_cu_36c724ea_32814cuda3std3__45__cpo6cbeginE)
_ZN39_INTERNAL_5b994211_4_k_cu_36c724ea_32814cuda3std3__45__cpo6cbeginE:
	.zero		1
	.type		_ZN39_INTERNAL_5b994211_4_k_cu_36c724ea_32814cuda3std3__48in_placeE,@object
	.size		_ZN39_INTERNAL_5b994211_4_k_cu_36c724ea_32814cuda3std3__48in_placeE,(_ZN39_INTERNAL_5b994211_4_k_cu_36c724ea_32814cuda3std6ranges3__45__cpo9iter_moveE - _ZN39_INTERNAL_5b994211_4_k_cu_36c724ea_32814cuda3std3__48in_placeE)
_ZN39_INTERNAL_5b994211_4_k_cu_36c724ea_32814cuda3std3__48in_placeE:
	.zero		1
	.type		_ZN39_INTERNAL_5b994211_4_k_cu_36c724ea_32814cuda3std6ranges3__45__cpo9iter_moveE,@object
	.size		_ZN39_INTERNAL_5b994211_4_k_cu_36c724ea_32814cuda3std6ranges3__45__cpo9iter_moveE,(_ZN39_INTERNAL_5b994211_4_k_cu_36c724ea_32814cuda3std3__45__cpo5beginE - _ZN39_INTERNAL_5b994211_4_k_cu_36c724ea_32814cuda3std6ranges3__45__cpo9iter_moveE)
_ZN39_INTERNAL_5b994211_4_k_cu_36c724ea_32814cuda3std6ranges3__45__cpo9iter_moveE:
	.zero		1
	.type		_ZN39_INTERNAL_5b994211_4_k_cu_36c724ea_32814cuda3std3__45__cpo5beginE,@object
	.size		_ZN39_INTERNAL_5b994211_4_k_cu_36c724ea_32814cuda3std3__45__cpo5beginE,(_ZN39_INTERNAL_5b994211_4_k_cu_36c724ea_32814cuda3std3__441_GLOBAL__N__5b994211_4_k_cu_36c724ea_32816ignoreE - _ZN39_INTERNAL_5b994211_4_k_cu_36c724ea_32814cuda3std3__45__cpo5beginE)
_ZN39_INTERNAL_5b994211_4_k_cu_36c724ea_32814cuda3std3__45__cpo5beginE:
	.zero		1
	.type		_ZN39_INTERNAL_5b994211_4_k_cu_36c724ea_32814cuda3std3__441_GLOBAL__N__5b994211_4_k_cu_36c724ea_32816ignoreE,@object
	.size		_ZN39_INTERNAL_5b994211_4_k_cu_36c724ea_32814cuda3std3__441_GLOBAL__N__5b994211_4_k_cu_36c724ea_32816ignoreE,(_ZN39_INTERNAL_5b994211_4_k_cu_36c724ea_32814cute7productE - _ZN39_INTERNAL_5b994211_4_k_cu_36c724ea_32814cuda3std3__441_GLOBAL__N__5b994211_4_k_cu_36c724ea_32816ignoreE)
_ZN39_INTERNAL_5b994211_4_k_cu_36c724ea_32814cuda3std3__441_GLOBAL__N__5b994211_4_k_cu_36c724ea_32816ignoreE:
	.zero		1
	.type		_ZN39_INTERNAL_5b994211_4_k_cu_36c724ea_32814cute7productE,@object
	.size		_ZN39_INTERNAL_5b994211_4_k_cu_36c724ea_32814cute7productE,(_ZN39_INTERNAL_5b994211_4_k_cu_36c724ea_32814cuda3std3__45__cpo3endE - _ZN39_INTERNAL_5b994211_4_k_cu_36c724ea_32814cute7productE)
_ZN39_INTERNAL_5b994211_4_k_cu_36c724ea_32814cute7productE:
	.zero		1
	.type		_ZN39_INTERNAL_5b994211_4_k_cu_36c724ea_32814cuda3std3__45__cpo3endE,@object
	.size		_ZN39_INTERNAL_5b994211_4_k_cu_36c724ea_32814cuda3std3__45__cpo3endE,(_ZN39_INTERNAL_5b994211_4_k_cu_36c724ea_32814cuda3std3__419piecewise_constructE - _ZN39_INTERNAL_5b994211_4_k_cu_36c724ea_32814cuda3std3__45__cpo3endE)
_ZN39_INTERNAL_5b994211_4_k_cu_36c724ea_32814cuda3std3__45__cpo3endE:
	.zero		1
	.type		_ZN39_INTERNAL_5b994211_4_k_cu_36c724ea_32814cuda3std3__419piecewise_constructE,@object
	.size		_ZN39_INTERNAL_5b994211_4_k_cu_36c724ea_32814cuda3std3__419piecewise_constructE,(_ZN39_INTERNAL_5b994211_4_k_cu_36c724ea_32814cuda3std3__45__cpo4cendE - _ZN39_INTERNAL_5b994211_4_k_cu_36c724ea_32814cuda3std3__419piecewise_constructE)
_ZN39_INTERNAL_5b994211_4_k_cu_36c724ea_32814cuda3std3__419piecewise_constructE:
	.zero		1
	.type		_ZN39_INTERNAL_5b994211_4_k_cu_36c724ea_32814cuda3std3__45__cpo4cendE,@object
	.size		_ZN39_INTERNAL_5b994211_4_k_cu_36c724ea_32814cuda3std3__45__cpo4cendE,(_ZN39_INTERNAL_5b994211_4_k_cu_36c724ea_32814cuda3std6ranges3__45__cpo4swapE - _ZN39_INTERNAL_5b994211_4_k_cu_36c724ea_32814cuda3std3__45__cpo4cendE)
_ZN39_INTERNAL_5b994211_4_k_cu_36c724ea_32814cuda3std3__45__cpo4cendE:
	.zero		1
	.type		_ZN39_INTERNAL_5b994211_4_k_cu_36c724ea_32814cuda3std6ranges3__45__cpo4swapE,@object
	.size		_ZN39_INTERNAL_5b994211_4_k_cu_36c724ea_32814cuda3std6ranges3__45__cpo4swapE,(.L_8 - _ZN39_INTERNAL_5b994211_4_k_cu_36c724ea_32814cuda3std6ranges3__45__cpo4swapE)
_ZN39_INTERNAL_5b994211_4_k_cu_36c724ea_32814cuda3std6ranges3__45__cpo4swapE:
	.zero		1
.L_8:


//--------------------- .nv.constant0._ZN7cutlass13device_kernelINS_4gemm6kernel13GemmUniversalIN4cute5tupleIJiiiiEEENS1_10collective13CollectiveMmaINS1_34MainloopSm90TmaGmmaWarpSpecializedILi4ENS5_IJNS4_1CILi1EEESB_SB_EEENS1_32KernelTmaWarpSpecializedPingpongEEENS5_IJNSA_ILi64EEENSA_ILi128EEESG_EEENS_6half_tENS5_IJlSB_lEEESI_SJ_NS4_8TiledMMAINS4_8MMA_AtomIJNS4_4SM904GMMA26MMA_64x128x16_F32F16F16_SSILNSN_5MajorE0ELSP_0ELNSN_7ScaleInE1ELSQ_1EEEEEENS4_6LayoutISC_NS5_IJNSA_ILi0EEESU_SU_EEEEENS5_IJNS4_10UnderscoreESX_SX_EEEEENS4_13SM90_TMA_LOADENS4_14ComposedLayoutINS4_7SwizzleILi3ELi4ELi3EEENS4_18smem_ptr_flag_bitsILi16EEENST_INS5_IJNSA_ILi8EEESF_EEENS5_IJSF_SB_EEEEEEEvNS4_8identityES10_S1A_vS1B_EENS_8epilogue10collective6detail29Sm90TmaWarpSpecializedAdapterINS1E_15DefaultEpilogueISI_SJ_SJ_NS1D_6thread17LinearCombinationISI_Li1EffLNS1I_9ScaleType4KindE0ELNS_15FloatRoundStyleE2ESI_EENS1_15EpilogueDefaultEEEEEvvEEEEvNT_6ParamsE --------------------------
	.section	.nv.constant0._ZN7cutlass13device_kernelINS_4gemm6kernel13GemmUniversalIN4cute5tupleIJiiiiEEENS1_10collective13CollectiveMmaINS1_34MainloopSm90TmaGmmaWarpSpecializedILi4ENS5_IJNS4_1CILi1EEESB_SB_EEENS1_32KernelTmaWarpSpecializedPingpongEEENS5_IJNSA_ILi64EEENSA_ILi128EEESG_EEENS_6half_tENS5_IJlSB_lEEESI_SJ_NS4_8TiledMMAINS4_8MMA_AtomIJNS4_4SM904GMMA26MMA_64x128x16_F32F16F16_SSILNSN_5MajorE0ELSP_0ELNSN_7ScaleInE1ELSQ_1EEEEEENS4_6LayoutISC_NS5_IJNSA_ILi0EEESU_SU_EEEEENS5_IJNS4_10UnderscoreESX_SX_EEEEENS4_13SM90_TMA_LOADENS4_14ComposedLayoutINS4_7SwizzleILi3ELi4ELi3EEENS4_18smem_ptr_flag_bitsILi16EEENST_INS5_IJNSA_ILi8EEESF_EEENS5_IJSF_SB_EEEEEEEvNS4_8identityES10_S1A_vS1B_EENS_8epilogue10collective6detail29Sm90TmaWarpSpecializedAdapterINS1E_15DefaultEpilogueISI_SJ_SJ_NS1D_6thread17LinearCombinationISI_Li1EffLNS1I_9ScaleType4KindE0ELNS_15FloatRoundStyleE2ESI_EENS1_15EpilogueDefaultEEEEEvvEEEEvNT_6ParamsE,"a",@progbits
	.sectionflags	@""
	.align	4
.nv.constant0._ZN7cutlass13device_kernelINS_4gemm6kernel13GemmUniversalIN4cute5tupleIJiiiiEEENS1_10collective13CollectiveMmaINS1_34MainloopSm90TmaGmmaWarpSpecializedILi4ENS5_IJNS4_1CILi1EEESB_SB_EEENS1_32KernelTmaWarpSpecializedPingpongEEENS5_IJNSA_ILi64EEENSA_ILi128EEESG_EEENS_6half_tENS5_IJlSB_lEEESI_SJ_NS4_8TiledMMAINS4_8MMA_AtomIJNS4_4SM904GMMA26MMA_64x128x16_F32F16F16_SSILNSN_5MajorE0ELSP_0ELNSN_7ScaleInE1ELSQ_1EEEEEENS4_6LayoutISC_NS5_IJNSA_ILi0EEESU_SU_EEEEENS5_IJNS4_10UnderscoreESX_SX_EEEEENS4_13SM90_TMA_LOADENS4_14ComposedLayoutINS4_7SwizzleILi3ELi4ELi3EEENS4_18smem_ptr_flag_bitsILi16EEENST_INS5_IJNSA_ILi8EEESF_EEENS5_IJSF_SB_EEEEEEEvNS4_8identityES10_S1A_vS1B_EENS_8epilogue10collective6detail29Sm90TmaWarpSpecializedAdapterINS1E_15DefaultEpilogueISI_SJ_SJ_NS1D_6thread17LinearCombinationISI_Li1EffLNS1I_9ScaleType4KindE0ELNS_15FloatRoundStyleE2ESI_EENS1_15EpilogueDefaultEEEEEvvEEEEvNT_6ParamsE:
	.zero		1664


//--------------------- SYMBOLS --------------------------

	.type		.nv.reservedSmem.offset0,@object
	.size		.nv.reservedSmem.offset0,0x4
	.type		__assertfail,@function
